	.target	sm_100a

	.elftype	@"ET_EXEC"


//--------------------- .note.nv.tkinfo           --------------------------
	.section	.note.nv.tkinfo,"",@"SHT_NOTE"
	.sectionflags	@"SHF_NOTE_NV_TKINFO"
	.tkinfo
        /*0018*/ 	.word	0x00000002
        /*0030*/ 	.string	""
        /*0030*/ 	.string	"ptxas"
        /*0030*/ 	.string	"Cuda compilation tools, release 13.0, V13.0.88"
        /*0030*/ 	.string	"Build cuda_13.0.r13.0/compiler.36424714_0"
        /*0030*/ 	.string	"-arch sm_100a -m 64 "



//--------------------- .note.nv.cuinfo           --------------------------
	.section	.note.nv.cuinfo,"",@"SHT_NOTE"
	.sectionflags	@"SHF_NOTE_NV_CUINFO"
        /*0018*/ 	.short	0x0002
        /*001a*/ 	.short	0x0064
        /*001c*/ 	.short	0x0082
	.zero		2


//--------------------- .nv.info                  --------------------------
	.section	.nv.info,"",@"SHT_CUDA_INFO"
	.align	4


	//----- nvinfo : EIATTR_REGCOUNT
	.align		4
        /*0000*/ 	.byte	0x04, 0x2f
        /*0002*/ 	.short	(.L_19 - .L_18)
	.align		4
.L_18:
        /*0004*/ 	.word	index@(_ZN7cutlass13device_kernelINS_4conv6kernel13ConvUniversalINS1_16ConvProblemShapeILNS1_8OperatorE2ELi2EEENS1_10collective14CollectiveConvINS1_47MainloopSm100TmaUmmaWarpSpecializedImplicitGemmILS5_2ELi16ELi2ELi1ELi2EN4cute5tupleIJNSA_1CILi2EEENSC_ILi1EEESE_EEEEENSB_IJNSC_ILi128EEENSB_IJNSC_ILi64EEEEEENSB_IJNSC_ILi32EEEEEEEEENS_10tfloat32_tESN_NSA_8TiledMMAINSA_8MMA_AtomIJNSA_23SM100_MMA_TF32_2x1SM_SSISN_SN_fLi128ELi64ELNSA_4UMMA5MajorE1ELSS_1ELNSR_7ScaleInE0ELST_0EEEEEENSA_6LayoutINSB_IJSE_SE_SE_EEENSB_IJNSC_ILi0EEESY_SY_EEEEENSB_IJNSA_10UnderscoreES11_S11_EEEEENS7_6detail27Sm100ImplicitGemmTileTraitsINSA_18SM100_TMA_2SM_LOADENSA_14ComposedLayoutINSA_7SwizzleILi2ELi5ELi2EEENSA_18smem_ptr_flag_bitsILi32EEENSW_INSB_IJSK_NSC_ILi4EEEEEENSB_IJSE_SK_EEEEEEEvEENS15_INSA_25SM100_TMA_2SM_LOAD_IM2COLES1G_vEEEENS_8epilogue10collective18CollectiveEpilogueINS1L_23Sm100TmaWarpSpecializedILi3ELi2ELi16ELb1ELb0EEEJNSB_IJSI_SJ_SL_EEENSB_IJNSW_ISI_SE_EENSW_INSB_IJNSC_ILi16EEESD_EEES1E_EEEEESN_NSB_IJlNSB_IJSE_llEEESY_EEESN_S1X_NS1L_6fusion15FusionCallbacksIS1P_NS1Y_17LinearCombinationISN_fSN_fLNS_15FloatRoundStyleE2EEES1Q_S1V_JEEENSA_5SM1004TMEM4LOAD26SM100_TMEM_LOAD_32dp32b16xENSA_13SM90_TMA_LOADENS17_INS18_ILi2ELi4ELi3EEES1B_NSW_INSB_IJNSC_ILi8EEES1S_EEENSB_IJS1S_SE_EEEEEEENSA_39AutoVectorizingCopyWithAssumedAlignmentILi128EEENSA_14SM90_TMA_STOREES2E_S2G_S2G_EEEvvEEEEvNT_6ParamsE)
        /*0008*/ 	.word	0x00000059


	//----- nvinfo : EIATTR_FRAME_SIZE
	.align		4
.L_19:
        /*000c*/ 	.byte	0x04, 0x11
        /*000e*/ 	.short	(.L_21 - .L_20)
	.align		4
.L_20:
        /*0010*/ 	.word	index@($__internal_2_$__cuda_sm10x_tcgen05_guardrail_trap_unallocated_columns_being_dealloced)
        /*0014*/ 	.word	0x00000008


	//----- nvinfo : EIATTR_FRAME_SIZE
	.align		4
.L_21:
        /*0018*/ 	.byte	0x04, 0x11
        /*001a*/ 	.short	(.L_23 - .L_22)
	.align		4
.L_22:
        /*001c*/ 	.word	index@($__internal_1_$__cuda_sm10x_tcgen05_guardrail_trap_phase_invalid_during_alloc)
        /*0020*/ 	.word	0x00000008


	//----- nvinfo : EIATTR_FRAME_SIZE
	.align		4
.L_23:
        /*0024*/ 	.byte	0x04, 0x11
        /*0026*/ 	.short	(.L_25 - .L_24)
	.align		4
.L_24:
        /*0028*/ 	.word	index@($__internal_0_$__cuda_sm10x_tcgen05_guardrail_trap_col_being_dealloced_not_returned_by_alloc)
        /*002c*/ 	.word	0x00000008


	//----- nvinfo : EIATTR_FRAME_SIZE
	.align		4
.L_25:
        /*0030*/ 	.byte	0x04, 0x11
        /*0032*/ 	.short	(.L_27 - .L_26)
	.align		4
.L_26:
        /*0034*/ 	.word	index@(_ZN7cutlass13device_kernelINS_4conv6kernel13ConvUniversalINS1_16ConvProblemShapeILNS1_8OperatorE2ELi2EEENS1_10collective14CollectiveConvINS1_47MainloopSm100TmaUmmaWarpSpecializedImplicitGemmILS5_2ELi16ELi2ELi1ELi2EN4cute5tupleIJNSA_1CILi2EEENSC_ILi1EEESE_EEEEENSB_IJNSC_ILi128EEENSB_IJNSC_ILi64EEEEEENSB_IJNSC_ILi32EEEEEEEEENS_10tfloat32_tESN_NSA_8TiledMMAINSA_8MMA_AtomIJNSA_23SM100_MMA_TF32_2x1SM_SSISN_SN_fLi128ELi64ELNSA_4UMMA5MajorE1ELSS_1ELNSR_7ScaleInE0ELST_0EEEEEENSA_6LayoutINSB_IJSE_SE_SE_EEENSB_IJNSC_ILi0EEESY_SY_EEEEENSB_IJNSA_10UnderscoreES11_S11_EEEEENS7_6detail27Sm100ImplicitGemmTileTraitsINSA_18SM100_TMA_2SM_LOADENSA_14ComposedLayoutINSA_7SwizzleILi2ELi5ELi2EEENSA_18smem_ptr_flag_bitsILi32EEENSW_INSB_IJSK_NSC_ILi4EEEEEENSB_IJSE_SK_EEEEEEEvEENS15_INSA_25SM100_TMA_2SM_LOAD_IM2COLES1G_vEEEENS_8epilogue10collective18CollectiveEpilogueINS1L_23Sm100TmaWarpSpecializedILi3ELi2ELi16ELb1ELb0EEEJNSB_IJSI_SJ_SL_EEENSB_IJNSW_ISI_SE_EENSW_INSB_IJNSC_ILi16EEESD_EEES1E_EEEEESN_NSB_IJlNSB_IJSE_llEEESY_EEESN_S1X_NS1L_6fusion15FusionCallbacksIS1P_NS1Y_17LinearCombinationISN_fSN_fLNS_15FloatRoundStyleE2EEES1Q_S1V_JEEENSA_5SM1004TMEM4LOAD26SM100_TMEM_LOAD_32dp32b16xENSA_13SM90_TMA_LOADENS17_INS18_ILi2ELi4ELi3EEES1B_NSW_INSB_IJNSC_ILi8EEES1S_EEENSB_IJS1S_SE_EEEEEEENSA_39AutoVectorizingCopyWithAssumedAlignmentILi128EEENSA_14SM90_TMA_STOREES2E_S2G_S2G_EEEvvEEEEvNT_6ParamsE)
        /*0038*/ 	.word	0x00000008


	//----- nvinfo : EIATTR_MIN_STACK_SIZE
	.align		4
.L_27:
        /*003c*/ 	.byte	0x04, 0x12
        /*003e*/ 	.short	(.L_29 - .L_28)
	.align		4
.L_28:
        /*0040*/ 	.word	index@(_ZN7cutlass13device_kernelINS_4conv6kernel13ConvUniversalINS1_16ConvProblemShapeILNS1_8OperatorE2ELi2EEENS1_10collective14CollectiveConvINS1_47MainloopSm100TmaUmmaWarpSpecializedImplicitGemmILS5_2ELi16ELi2ELi1ELi2EN4cute5tupleIJNSA_1CILi2EEENSC_ILi1EEESE_EEEEENSB_IJNSC_ILi128EEENSB_IJNSC_ILi64EEEEEENSB_IJNSC_ILi32EEEEEEEEENS_10tfloat32_tESN_NSA_8TiledMMAINSA_8MMA_AtomIJNSA_23SM100_MMA_TF32_2x1SM_SSISN_SN_fLi128ELi64ELNSA_4UMMA5MajorE1ELSS_1ELNSR_7ScaleInE0ELST_0EEEEEENSA_6LayoutINSB_IJSE_SE_SE_EEENSB_IJNSC_ILi0EEESY_SY_EEEEENSB_IJNSA_10UnderscoreES11_S11_EEEEENS7_6detail27Sm100ImplicitGemmTileTraitsINSA_18SM100_TMA_2SM_LOADENSA_14ComposedLayoutINSA_7SwizzleILi2ELi5ELi2EEENSA_18smem_ptr_flag_bitsILi32EEENSW_INSB_IJSK_NSC_ILi4EEEEEENSB_IJSE_SK_EEEEEEEvEENS15_INSA_25SM100_TMA_2SM_LOAD_IM2COLES1G_vEEEENS_8epilogue10collective18CollectiveEpilogueINS1L_23Sm100TmaWarpSpecializedILi3ELi2ELi16ELb1ELb0EEEJNSB_IJSI_SJ_SL_EEENSB_IJNSW_ISI_SE_EENSW_INSB_IJNSC_ILi16EEESD_EEES1E_EEEEESN_NSB_IJlNSB_IJSE_llEEESY_EEESN_S1X_NS1L_6fusion15FusionCallbacksIS1P_NS1Y_17LinearCombinationISN_fSN_fLNS_15FloatRoundStyleE2EEES1Q_S1V_JEEENSA_5SM1004TMEM4LOAD26SM100_TMEM_LOAD_32dp32b16xENSA_13SM90_TMA_LOADENS17_INS18_ILi2ELi4ELi3EEES1B_NSW_INSB_IJNSC_ILi8EEES1S_EEENSB_IJS1S_SE_EEEEEEENSA_39AutoVectorizingCopyWithAssumedAlignmentILi128EEENSA_14SM90_TMA_STOREES2E_S2G_S2G_EEEvvEEEEvNT_6ParamsE)
        /*0044*/ 	.word	0x00000008
.L_29:


//--------------------- .nv.compat                --------------------------
	.section	.nv.compat,"",@"SHT_CUDA_COMPAT_INFO"
	.align	4
        /*0000*/ 	.byte	0x02, 0x09, 0x01, 0x00, 0x02, 0x02, 0x02, 0x00, 0x02, 0x05, 0x05, 0x00, 0x03, 0x07, 0x01, 0x01
        /*0010*/ 	.byte	0x02, 0x03, 0x01, 0x00, 0x02, 0x06, 0x01, 0x00, 0x04, 0x0b, 0x08, 0x00, 0x09, 0x00, 0x00, 0x00
        /*0020*/ 	.byte	0x00, 0x00, 0x00, 0x00


//--------------------- .nv.info._ZN7cutlass13device_kernelINS_4conv6kernel13ConvUniversalINS1_16ConvProblemShapeILNS1_8OperatorE2ELi2EEENS1_10collective14CollectiveConvINS1_47MainloopSm100TmaUmmaWarpSpecializedImplicitGemmILS5_2ELi16ELi2ELi1ELi2EN4cute5tupleIJNSA_1CILi2EEENSC_ILi1EEESE_EEEEENSB_IJNSC_ILi128EEENSB_IJNSC_ILi64EEEEEENSB_IJNSC_ILi32EEEEEEEEENS_10tfloat32_tESN_NSA_8TiledMMAINSA_8MMA_AtomIJNSA_23SM100_MMA_TF32_2x1SM_SSISN_SN_fLi128ELi64ELNSA_4UMMA5MajorE1ELSS_1ELNSR_7ScaleInE0ELST_0EEEEEENSA_6LayoutINSB_IJSE_SE_SE_EEENSB_IJNSC_ILi0EEESY_SY_EEEEENSB_IJNSA_10UnderscoreES11_S11_EEEEENS7_6detail27Sm100ImplicitGemmTileTraitsINSA_18SM100_TMA_2SM_LOADENSA_14ComposedLayoutINSA_7SwizzleILi2ELi5ELi2EEENSA_18smem_ptr_flag_bitsILi32EEENSW_INSB_IJSK_NSC_ILi4EEEEEENSB_IJSE_SK_EEEEEEEvEENS15_INSA_25SM100_TMA_2SM_LOAD_IM2COLES1G_vEEEENS_8epilogue10collective18CollectiveEpilogueINS1L_23Sm100TmaWarpSpecializedILi3ELi2ELi16ELb1ELb0EEEJNSB_IJSI_SJ_SL_EEENSB_IJNSW_ISI_SE_EENSW_INSB_IJNSC_ILi16EEESD_EEES1E_EEEEESN_NSB_IJlNSB_IJSE_llEEESY_EEESN_S1X_NS1L_6fusion15FusionCallbacksIS1P_NS1Y_17LinearCombinationISN_fSN_fLNS_15FloatRoundStyleE2EEES1Q_S1V_JEEENSA_5SM1004TMEM4LOAD26SM100_TMEM_LOAD_32dp32b16xENSA_13SM90_TMA_LOADENS17_INS18_ILi2ELi4ELi3EEES1B_NSW_INSB_IJNSC_ILi8EEES1S_EEENSB_IJS1S_SE_EEEEEEENSA_39AutoVectorizingCopyWithAssumedAlignmentILi128EEENSA_14SM90_TMA_STOREES2E_S2G_S2G_EEEvvEEEEvNT_6ParamsE --------------------------
	.section	.nv.info._ZN7cutlass13device_kernelINS_4conv6kernel13ConvUniversalINS1_16ConvProblemShapeILNS1_8OperatorE2ELi2EEENS1_10collective14CollectiveConvINS1_47MainloopSm100TmaUmmaWarpSpecializedImplicitGemmILS5_2ELi16ELi2ELi1ELi2EN4cute5tupleIJNSA_1CILi2EEENSC_ILi1EEESE_EEEEENSB_IJNSC_ILi128EEENSB_IJNSC_ILi64EEEEEENSB_IJNSC_ILi32EEEEEEEEENS_10tfloat32_tESN_NSA_8TiledMMAINSA_8MMA_AtomIJNSA_23SM100_MMA_TF32_2x1SM_SSISN_SN_fLi128ELi64ELNSA_4UMMA5MajorE1ELSS_1ELNSR_7ScaleInE0ELST_0EEEEEENSA_6LayoutINSB_IJSE_SE_SE_EEENSB_IJNSC_ILi0EEESY_SY_EEEEENSB_IJNSA_10UnderscoreES11_S11_EEEEENS7_6detail27Sm100ImplicitGemmTileTraitsINSA_18SM100_TMA_2SM_LOADENSA_14ComposedLayoutINSA_7SwizzleILi2ELi5ELi2EEENSA_18smem_ptr_flag_bitsILi32EEENSW_INSB_IJSK_NSC_ILi4EEEEEENSB_IJSE_SK_EEEEEEEvEENS15_INSA_25SM100_TMA_2SM_LOAD_IM2COLES1G_vEEEENS_8epilogue10collective18CollectiveEpilogueINS1L_23Sm100TmaWarpSpecializedILi3ELi2ELi16ELb1ELb0EEEJNSB_IJSI_SJ_SL_EEENSB_IJNSW_ISI_SE_EENSW_INSB_IJNSC_ILi16EEESD_EEES1E_EEEEESN_NSB_IJlNSB_IJSE_llEEESY_EEESN_S1X_NS1L_6fusion15FusionCallbacksIS1P_NS1Y_17LinearCombinationISN_fSN_fLNS_15FloatRoundStyleE2EEES1Q_S1V_JEEENSA_5SM1004TMEM4LOAD26SM100_TMEM_LOAD_32dp32b16xENSA_13SM90_TMA_LOADENS17_INS18_ILi2ELi4ELi3EEES1B_NSW_INSB_IJNSC_ILi8EEES1S_EEENSB_IJS1S_SE_EEEEEEENSA_39AutoVectorizingCopyWithAssumedAlignmentILi128EEENSA_14SM90_TMA_STOREES2E_S2G_S2G_EEEvvEEEEvNT_6ParamsE,"",@"SHT_CUDA_INFO"
	.sectionflags	@""
	.align	4


	//----- nvinfo : EIATTR_CUDA_API_VERSION
	.align		4
        /*0000*/ 	.byte	0x04, 0x37
        /*0002*/ 	.short	(.L_31 - .L_30)
.L_30:
        /*0004*/ 	.word	0x00000082


	//----- nvinfo : EIATTR_KPARAM_INFO
	.align		4
.L_31:
        /*0008*/ 	.byte	0x04, 0x17
        /*000a*/ 	.short	(.L_33 - .L_32)
.L_32:
        /*000c*/ 	.word	0x00000000
        /*0010*/ 	.short	0x0000
        /*0012*/ 	.short	0x0000
        /*0014*/ 	.byte	0x00, 0xf0, 0x01, 0x20


	//----- nvinfo : EIATTR_AT_ENTRY_FRAGMENTS
	.align		4
.L_33:
        /*0018*/ 	.byte	0x04, 0x4f
        /*001a*/ 	.short	(.L_35 - .L_34)


	//   ....[0]....
.L_34:
        /*001c*/ 	.word	0x00000007


	//----- nvinfo : EIATTR_RESERVED_SMEM_USED
	.align		4
.L_35:
        /*0020*/ 	.byte	0x01, 0x41
	.zero		2


	//----- nvinfo : EIATTR_SPARSE_MMA_MASK
	.align		4
        /*0024*/ 	.byte	0x03, 0x50
        /*0026*/ 	.short	0x0000


	//----- nvinfo : EIATTR_TCGEN05_2CTA_USED
	.align		4
        /*0028*/ 	.byte	0x01, 0x52
	.zero		2


	//----- nvinfo : EIATTR_MAXREG_COUNT
	.align		4
        /*002c*/ 	.byte	0x03, 0x1b
        /*002e*/ 	.short	0x00ff


	//----- nvinfo : EIATTR_NUM_BARRIERS
	.align		4
        /*0030*/ 	.byte	0x02, 0x4c
        /*0032*/ 	.byte	0x07
	.zero		1


	//----- nvinfo : EIATTR_EXTERNS
	.align		4
        /*0034*/ 	.byte	0x04, 0x0f
        /*0036*/ 	.short	(.L_37 - .L_36)


	//   ....[0]....
	.align		4
.L_36:
        /*0038*/ 	.word	index@(__assertfail)


	//----- nvinfo : EIATTR_MERCURY_ISA_VERSION
	.align		4
.L_37:
        /*003c*/ 	.byte	0x03, 0x5f
        /*003e*/ 	.short	0x0101


	//----- nvinfo : EIATTR_INT_WARP_WIDE_INSTR_OFFSETS
	.align		4
        /*0040*/ 	.byte	0x04, 0x31
        /*0042*/ 	.short	(.L_39 - .L_38)


	//   ....[0]....
.L_38:
        /*0044*/ 	.word	0x00000de0


	//   ....[1]....
        /*0048*/ 	.word	0x00000e90


	//   ....[2]....
        /*004c*/ 	.word	0x00004dd0


	//   ....[3]....
        /*0050*/ 	.word	0x00004df0


	//   ....[4]....
        /*0054*/ 	.word	0x00004e20


	//   ....[5]....
        /*0058*/ 	.word	0x00005dd0


	//   ....[6]....
        /*005c*/ 	.word	0x00005f20


	//   ....[7]....
        /*0060*/ 	.word	0x00005fd0


	//   ....[8]....
        /*0064*/ 	.word	0x00006130


	//   ....[9]....
        /*0068*/ 	.word	0x00006240


	//   ....[10]....
        /*006c*/ 	.word	0x000062d0


	//----- nvinfo : EIATTR_COOP_GROUP_MASK_REGIDS
	.align		4
.L_39:
        /*0070*/ 	.byte	0x04, 0x29
        /*0072*/ 	.short	(.L_41 - .L_40)


	//   ....[0]....
.L_40:
        /*0074*/ 	.word	0xffffffff


	//   ....[1]....
        /*0078*/ 	.word	0xffffffff


	//   ....[2]....
        /*007c*/ 	.word	0xffffffff


	//   ....[3]....
        /*0080*/ 	.word	0xffffffff


	//   ....[4]....
        /*0084*/ 	.word	0xffffffff


	//   ....[5]....
        /*0088*/ 	.word	0xffffffff


	//   ....[6]....
        /*008c*/ 	.word	0xffffffff


	//   ....[7]....
        /*0090*/ 	.word	0xffffffff


	//   ....[8]....
        /*0094*/ 	.word	0xffffffff


	//   ....[9]....
        /*0098*/ 	.word	0xffffffff


	//   ....[10]....
        /*009c*/ 	.word	0xffffffff


	//   ....[11]....
        /*00a0*/ 	.word	0xffffffff


	//   ....[12]....
        /*00a4*/ 	.word	0xffffffff


	//----- nvinfo : EIATTR_COOP_GROUP_INSTR_OFFSETS
	.align		4
.L_41:
        /*00a8*/ 	.byte	0x04, 0x28
        /*00aa*/ 	.short	(.L_43 - .L_42)


	//   ....[0]....
.L_42:
        /*00ac*/ 	.word	0x000000d0


	//   ....[1]....
        /*00b0*/ 	.word	0x00000540


	//   ....[2]....
        /*00b4*/ 	.word	0x00000890


	//   ....[3]....
        /*00b8*/ 	.word	0x00000a10


	//   ....[4]....
        /*00bc*/ 	.word	0x00000b10


	//   ....[5]....
        /*00c0*/ 	.word	0x00000c60


	//   ....[6]....
        /*00c4*/ 	.word	0x00000f00


	//   ....[7]....
        /*00c8*/ 	.word	0x000028f0


	//   ....[8]....
        /*00cc*/ 	.word	0x00003cb0


	//   ....[9]....
        /*00d0*/ 	.word	0x00004180


	//   ....[10]....
        /*00d4*/ 	.word	0x000041b0


	//   ....[11]....
        /*00d8*/ 	.word	0x00004cf0


	//   ....[12]....
        /*00dc*/ 	.word	0x00004ef0


	//----- nvinfo : EIATTR_VRC_CTA_INIT_COUNT
	.align		4
.L_43:
        /*00e0*/ 	.byte	0x02, 0x4a
        /*00e2*/ 	.byte	0x80
	.zero		1


	//----- nvinfo : EIATTR_SYSCALL_OFFSETS
	.align		4
        /*00e4*/ 	.byte	0x04, 0x46
        /*00e6*/ 	.short	(.L_45 - .L_44)


	//   ....[0]....
.L_44:
        /*00e8*/ 	.word	0x000073f0


	//   ....[1]....
        /*00ec*/ 	.word	0x000074e0


	//   ....[2]....
        /*00f0*/ 	.word	0x00007d40


	//   ....[3]....
        /*00f4*/ 	.word	0x00008760


	//----- nvinfo : EIATTR_MBARRIER_INSTR_OFFSETS
	.align		4
.L_45:
        /*00f8*/ 	.byte	0x04, 0x39
        /*00fa*/ 	.short	(.L_47 - .L_46)


	//   ....[0]....
.L_46:
        /*00fc*/ 	.word	0x00000670
        /*0100*/ 	.word	0x000000ff
        /*0104*/ 	.word	0x00000000
        /*0108*/ 	.short	0x0100
        /*010a*/ 	.byte	0x04
	.zero		1


	//   ....[1]....
        /*010c*/ 	.word	0x00000680
        /*0110*/ 	.word	0x000000ff
        /*0114*/ 	.word	0x00000080
        /*0118*/ 	.short	0x0100
        /*011a*/ 	.byte	0x04
	.zero		1


	//   ....[2]....
        /*011c*/ 	.word	0x00000690
        /*0120*/ 	.word	0x000000ff
        /*0124*/ 	.word	0x00000008
        /*0128*/ 	.short	0x0100
        /*012a*/ 	.byte	0x04
	.zero		1


	//   ....[3]....
        /*012c*/ 	.word	0x000006a0
        /*0130*/ 	.word	0x000000ff
        /*0134*/ 	.word	0x00000088
        /*0138*/ 	.short	0x0100
        /*013a*/ 	.byte	0x04
	.zero		1


	//   ....[4]....
        /*013c*/ 	.word	0x000006b0
        /*0140*/ 	.word	0x000000ff
        /*0144*/ 	.word	0x00000010
        /*0148*/ 	.short	0x0100
        /*014a*/ 	.byte	0x04
	.zero		1


	//   ....[5]....
        /*014c*/ 	.word	0x000006c0
        /*0150*/ 	.word	0x000000ff
        /*0154*/ 	.word	0x00000090
        /*0158*/ 	.short	0x0100
        /*015a*/ 	.byte	0x04
	.zero		1


	//   ....[6]....
        /*015c*/ 	.word	0x000006d0
        /*0160*/ 	.word	0x000000ff
        /*0164*/ 	.word	0x00000018
        /*0168*/ 	.short	0x0100
        /*016a*/ 	.byte	0x04
	.zero		1


	//   ....[7]....
        /*016c*/ 	.word	0x000006e0
        /*0170*/ 	.word	0x000000ff
        /*0174*/ 	.word	0x00000098
        /*0178*/ 	.short	0x0100
        /*017a*/ 	.byte	0x04
	.zero		1


	//   ....[8]....
        /*017c*/ 	.word	0x000006f0
        /*0180*/ 	.word	0x000000ff
        /*0184*/ 	.word	0x00000020
        /*0188*/ 	.short	0x0100
        /*018a*/ 	.byte	0x04
	.zero		1


	//   ....[9]....
        /*018c*/ 	.word	0x00000700
        /*0190*/ 	.word	0x000000ff
        /*0194*/ 	.word	0x000000a0
        /*0198*/ 	.short	0x0100
        /*019a*/ 	.byte	0x04
	.zero		1


	//   ....[10]....
        /*019c*/ 	.word	0x00000710
        /*01a0*/ 	.word	0x000000ff
        /*01a4*/ 	.word	0x00000028
        /*01a8*/ 	.short	0x0100
        /*01aa*/ 	.byte	0x04
	.zero		1


	//   ....[11]....
        /*01ac*/ 	.word	0x00000720
        /*01b0*/ 	.word	0x000000ff
        /*01b4*/ 	.word	0x000000a8
        /*01b8*/ 	.short	0x0100
        /*01ba*/ 	.byte	0x04
	.zero		1


	//   ....[12]....
        /*01bc*/ 	.word	0x00000730
        /*01c0*/ 	.word	0x000000ff
        /*01c4*/ 	.word	0x00000030
        /*01c8*/ 	.short	0x0100
        /*01ca*/ 	.byte	0x04
	.zero		1


	//   ....[13]....
        /*01cc*/ 	.word	0x00000740
        /*01d0*/ 	.word	0x000000ff
        /*01d4*/ 	.word	0x000000b0
        /*01d8*/ 	.short	0x0100
        /*01da*/ 	.byte	0x04
	.zero		1


	//   ....[14]....
        /*01dc*/ 	.word	0x00000750
        /*01e0*/ 	.word	0x000000ff
        /*01e4*/ 	.word	0x00000038
        /*01e8*/ 	.short	0x0100
        /*01ea*/ 	.byte	0x04
	.zero		1


	//   ....[15]....
        /*01ec*/ 	.word	0x00000760
        /*01f0*/ 	.word	0x000000ff
        /*01f4*/ 	.word	0x000000b8
        /*01f8*/ 	.short	0x0100
        /*01fa*/ 	.byte	0x04
	.zero		1


	//   ....[16]....
        /*01fc*/ 	.word	0x00000770
        /*0200*/ 	.word	0x000000ff
        /*0204*/ 	.word	0x00000040
        /*0208*/ 	.short	0x0100
        /*020a*/ 	.byte	0x04
	.zero		1


	//   ....[17]....
        /*020c*/ 	.word	0x00000780
        /*0210*/ 	.word	0x000000ff
        /*0214*/ 	.word	0x000000c0
        /*0218*/ 	.short	0x0100
        /*021a*/ 	.byte	0x04
	.zero		1


	//   ....[18]....
        /*021c*/ 	.word	0x00000790
        /*0220*/ 	.word	0x000000ff
        /*0224*/ 	.word	0x00000048
        /*0228*/ 	.short	0x0100
        /*022a*/ 	.byte	0x04
	.zero		1


	//   ....[19]....
        /*022c*/ 	.word	0x000007a0
        /*0230*/ 	.word	0x000000ff
        /*0234*/ 	.word	0x000000c8
        /*0238*/ 	.short	0x0100
        /*023a*/ 	.byte	0x04
	.zero		1


	//   ....[20]....
        /*023c*/ 	.word	0x000007b0
        /*0240*/ 	.word	0x000000ff
        /*0244*/ 	.word	0x00000050
        /*0248*/ 	.short	0x0100
        /*024a*/ 	.byte	0x04
	.zero		1


	//   ....[21]....
        /*024c*/ 	.word	0x000007c0
        /*0250*/ 	.word	0x000000ff
        /*0254*/ 	.word	0x000000d0
        /*0258*/ 	.short	0x0100
        /*025a*/ 	.byte	0x04
	.zero		1


	//   ....[22]....
        /*025c*/ 	.word	0x000007d0
        /*0260*/ 	.word	0x000000ff
        /*0264*/ 	.word	0x00000058
        /*0268*/ 	.short	0x0100
        /*026a*/ 	.byte	0x04
	.zero		1


	//   ....[23]....
        /*026c*/ 	.word	0x000007e0
        /*0270*/ 	.word	0x000000ff
        /*0274*/ 	.word	0x000000d8
        /*0278*/ 	.short	0x0100
        /*027a*/ 	.byte	0x04
	.zero		1


	//   ....[24]....
        /*027c*/ 	.word	0x000007f0
        /*0280*/ 	.word	0x000000ff
        /*0284*/ 	.word	0x00000060
        /*0288*/ 	.short	0x0100
        /*028a*/ 	.byte	0x04
	.zero		1


	//   ....[25]....
        /*028c*/ 	.word	0x00000800
        /*0290*/ 	.word	0x000000ff
        /*0294*/ 	.word	0x000000e0
        /*0298*/ 	.short	0x0100
        /*029a*/ 	.byte	0x04
	.zero		1


	//   ....[26]....
        /*029c*/ 	.word	0x00000810
        /*02a0*/ 	.word	0x000000ff
        /*02a4*/ 	.word	0x00000068
        /*02a8*/ 	.short	0x0100
        /*02aa*/ 	.byte	0x04
	.zero		1


	//   ....[27]....
        /*02ac*/ 	.word	0x00000820
        /*02b0*/ 	.word	0x000000ff
        /*02b4*/ 	.word	0x000000e8
        /*02b8*/ 	.short	0x0100
        /*02ba*/ 	.byte	0x04
	.zero		1


	//   ....[28]....
        /*02bc*/ 	.word	0x00000830
        /*02c0*/ 	.word	0x000000ff
        /*02c4*/ 	.word	0x00000070
        /*02c8*/ 	.short	0x0100
        /*02ca*/ 	.byte	0x04
	.zero		1


	//   ....[29]....
        /*02cc*/ 	.word	0x00000840
        /*02d0*/ 	.word	0x000000ff
        /*02d4*/ 	.word	0x000000f0
        /*02d8*/ 	.short	0x0100
        /*02da*/ 	.byte	0x04
	.zero		1


	//   ....[30]....
        /*02dc*/ 	.word	0x00000850
        /*02e0*/ 	.word	0x000000ff
        /*02e4*/ 	.word	0x00000078
        /*02e8*/ 	.short	0x0100
        /*02ea*/ 	.byte	0x04
	.zero		1


	//   ....[31]....
        /*02ec*/ 	.word	0x00000860
        /*02f0*/ 	.word	0x000000ff
        /*02f4*/ 	.word	0x000000f8
        /*02f8*/ 	.short	0x0100
        /*02fa*/ 	.byte	0x04
	.zero		1


	//   ....[32]....
        /*02fc*/ 	.word	0x000009a0
        /*0300*/ 	.word	0x000000ff
        /*0304*/ 	.word	0x00000100
        /*0308*/ 	.short	0x0100
        /*030a*/ 	.byte	0x04
	.zero		1


	//   ....[33]....
        /*030c*/ 	.word	0x000009b0
        /*0310*/ 	.word	0x000000ff
        /*0314*/ 	.word	0x00000118
        /*0318*/ 	.short	0x0100
        /*031a*/ 	.byte	0x04
	.zero		1


	//   ....[34]....
        /*031c*/ 	.word	0x000009c0
        /*0320*/ 	.word	0x000000ff
        /*0324*/ 	.word	0x00000108
        /*0328*/ 	.short	0x0100
        /*032a*/ 	.byte	0x04
	.zero		1


	//   ....[35]....
        /*032c*/ 	.word	0x000009d0
        /*0330*/ 	.word	0x000000ff
        /*0334*/ 	.word	0x00000120
        /*0338*/ 	.short	0x0100
        /*033a*/ 	.byte	0x04
	.zero		1


	//   ....[36]....
        /*033c*/ 	.word	0x000009e0
        /*0340*/ 	.word	0x000000ff
        /*0344*/ 	.word	0x00000110
        /*0348*/ 	.short	0x0100
        /*034a*/ 	.byte	0x04
	.zero		1


	//   ....[37]....
        /*034c*/ 	.word	0x000009f0
        /*0350*/ 	.word	0x000000ff
        /*0354*/ 	.word	0x00000128
        /*0358*/ 	.short	0x0100
        /*035a*/ 	.byte	0x04
	.zero		1


	//   ....[38]....
        /*035c*/ 	.word	0x00000ae0
        /*0360*/ 	.word	0x000000ff
        /*0364*/ 	.word	0x00000130
        /*0368*/ 	.short	0x0100
        /*036a*/ 	.byte	0x04
	.zero		1


	//   ....[39]....
        /*036c*/ 	.word	0x00000af0
        /*0370*/ 	.word	0x000000ff
        /*0374*/ 	.word	0x00000138
        /*0378*/ 	.short	0x0100
        /*037a*/ 	.byte	0x04
	.zero		1


	//   ....[40]....
        /*037c*/ 	.word	0x00000c30
        /*0380*/ 	.word	0x000000ff
        /*0384*/ 	.word	0x00000140
        /*0388*/ 	.short	0x0100
        /*038a*/ 	.byte	0x06
	.zero		1


	//   ....[41]....
        /*038c*/ 	.word	0x00000c40
        /*0390*/ 	.word	0x000000ff
        /*0394*/ 	.word	0x00000148
        /*0398*/ 	.short	0x0100
        /*039a*/ 	.byte	0x06
	.zero		1


	//   ....[42]....
        /*039c*/ 	.word	0x00000d80
        /*03a0*/ 	.word	0x000000ff
        /*03a4*/ 	.word	0x00000150
        /*03a8*/ 	.short	0x0100
        /*03aa*/ 	.byte	0x04
	.zero		1


	//   ....[43]....
        /*03ac*/ 	.word	0x00000d90
        /*03b0*/ 	.word	0x000000ff
        /*03b4*/ 	.word	0x00000160
        /*03b8*/ 	.short	0x0100
        /*03ba*/ 	.byte	0x04
	.zero		1


	//   ....[44]....
        /*03bc*/ 	.word	0x00000da0
        /*03c0*/ 	.word	0x000000ff
        /*03c4*/ 	.word	0x00000158
        /*03c8*/ 	.short	0x0100
        /*03ca*/ 	.byte	0x04
	.zero		1


	//   ....[45]....
        /*03cc*/ 	.word	0x00000db0
        /*03d0*/ 	.word	0x000000ff
        /*03d4*/ 	.word	0x00000168
        /*03d8*/ 	.short	0x0100
        /*03da*/ 	.byte	0x04
	.zero		1


	//   ....[46]....
        /*03dc*/ 	.word	0x00000eb0
        /*03e0*/ 	.word	0x000000ff
        /*03e4*/ 	.word	0x00000170
        /*03e8*/ 	.short	0x0100
        /*03ea*/ 	.byte	0x06
	.zero		1


	//   ....[47]....
        /*03ec*/ 	.word	0x00001cb0
        /*03f0*/ 	.word	0x000000ff
        /*03f4*/ 	.word	0x00000080
        /*03f8*/ 	.short	0x010a
        /*03fa*/ 	.byte	0x06
	.zero		1


	//   ....[48]....
        /*03fc*/ 	.word	0x00001fc0
        /*0400*/ 	.word	0x000000ff
        /*0404*/ 	.word	0x00000080
        /*0408*/ 	.short	0x010a
        /*040a*/ 	.byte	0x0b
	.zero		1


	//   ....[49]....
        /*040c*/ 	.word	0x00002170
        /*0410*/ 	.word	0x000000ff
        /*0414*/ 	.word	0x00000080
        /*0418*/ 	.short	0x010a
        /*041a*/ 	.byte	0x08
	.zero		1


	//   ....[50]....
        /*041c*/ 	.word	0x000023a0
        /*0420*/ 	.word	0x000000ff
        /*0424*/ 	.word	0x00000138
        /*0428*/ 	.short	0x0101
        /*042a*/ 	.byte	0x1b
	.zero		1


	//   ....[51]....
        /*042c*/ 	.word	0x000023d0
        /*0430*/ 	.word	0x000000ff
        /*0434*/ 	.word	0x00000080
        /*0438*/ 	.short	0x010a
        /*043a*/ 	.byte	0x04
	.zero		1


	//   ....[52]....
        /*043c*/ 	.word	0x00002520
        /*0440*/ 	.word	0x000000ff
        /*0444*/ 	.word	0x00000080
        /*0448*/ 	.short	0x010a
        /*044a*/ 	.byte	0x15
	.zero		1


	//   ....[53]....
        /*044c*/ 	.word	0x000026d0
        /*0450*/ 	.word	0x000000ff
        /*0454*/ 	.word	0x00000080
        /*0458*/ 	.short	0x010a
        /*045a*/ 	.byte	0x08
	.zero		1


	//   ....[54]....
        /*045c*/ 	.word	0x00002900
        /*0460*/ 	.word	0x000000ff
        /*0464*/ 	.word	0x00000140
        /*0468*/ 	.short	0x010a
        /*046a*/ 	.byte	0x1b
	.zero		1


	//   ....[55]....
        /*046c*/ 	.word	0x000029c0
        /*0470*/ 	.word	0x000000ff
        /*0474*/ 	.word	0x00000000
        /*0478*/ 	.short	0x0101
        /*047a*/ 	.byte	0x04
	.zero		1


	//   ....[56]....
        /*047c*/ 	.word	0x00002fb0
        /*0480*/ 	.word	0x000000ff
        /*0484*/ 	.word	0x00000000
        /*0488*/ 	.short	0x010a
        /*048a*/ 	.byte	0x04
	.zero		1


	//   ....[57]....
        /*048c*/ 	.word	0x00003050
        /*0490*/ 	.word	0x000000ff
        /*0494*/ 	.word	0x00000000
        /*0498*/ 	.short	0x010a
        /*049a*/ 	.byte	0x05
	.zero		1


	//   ....[58]....
        /*049c*/ 	.word	0x000030f0
        /*04a0*/ 	.word	0x000000ff
        /*04a4*/ 	.word	0x00000000
        /*04a8*/ 	.short	0x010a
        /*04aa*/ 	.byte	0x05
	.zero		1


	//   ....[59]....
        /*04ac*/ 	.word	0x00003190
        /*04b0*/ 	.word	0x000000ff
        /*04b4*/ 	.word	0x00000000
        /*04b8*/ 	.short	0x010a
        /*04ba*/ 	.byte	0x05
	.zero		1


	//   ....[60]....
        /*04bc*/ 	.word	0x00003230
        /*04c0*/ 	.word	0x000000ff
        /*04c4*/ 	.word	0x00000000
        /*04c8*/ 	.short	0x010a
        /*04ca*/ 	.byte	0x05
	.zero		1


	//   ....[61]....
        /*04cc*/ 	.word	0x000032d0
        /*04d0*/ 	.word	0x000000ff
        /*04d4*/ 	.word	0x00000000
        /*04d8*/ 	.short	0x010a
        /*04da*/ 	.byte	0x05
	.zero		1


	//   ....[62]....
        /*04dc*/ 	.word	0x00003370
        /*04e0*/ 	.word	0x000000ff
        /*04e4*/ 	.word	0x00000000
        /*04e8*/ 	.short	0x010a
        /*04ea*/ 	.byte	0x05
	.zero		1


	//   ....[63]....
        /*04ec*/ 	.word	0x00003410
        /*04f0*/ 	.word	0x000000ff
        /*04f4*/ 	.word	0x00000000
        /*04f8*/ 	.short	0x010a
        /*04fa*/ 	.byte	0x05
	.zero		1


	//   ....[64]....
        /*04fc*/ 	.word	0x000034b0
        /*0500*/ 	.word	0x000000ff
        /*0504*/ 	.word	0x00000000
        /*0508*/ 	.short	0x010a
        /*050a*/ 	.byte	0x05
	.zero		1


	//   ....[65]....
        /*050c*/ 	.word	0x00003550
        /*0510*/ 	.word	0x000000ff
        /*0514*/ 	.word	0x00000000
        /*0518*/ 	.short	0x010a
        /*051a*/ 	.byte	0x05
	.zero		1


	//   ....[66]....
        /*051c*/ 	.word	0x000035f0
        /*0520*/ 	.word	0x000000ff
        /*0524*/ 	.word	0x00000000
        /*0528*/ 	.short	0x010a
        /*052a*/ 	.byte	0x05
	.zero		1


	//   ....[67]....
        /*052c*/ 	.word	0x00003690
        /*0530*/ 	.word	0x000000ff
        /*0534*/ 	.word	0x00000000
        /*0538*/ 	.short	0x010a
        /*053a*/ 	.byte	0x05
	.zero		1


	//   ....[68]....
        /*053c*/ 	.word	0x00003730
        /*0540*/ 	.word	0x000000ff
        /*0544*/ 	.word	0x00000000
        /*0548*/ 	.short	0x010a
        /*054a*/ 	.byte	0x05
	.zero		1


	//   ....[69]....
        /*054c*/ 	.word	0x000037d0
        /*0550*/ 	.word	0x000000ff
        /*0554*/ 	.word	0x00000000
        /*0558*/ 	.short	0x010a
        /*055a*/ 	.byte	0x05
	.zero		1


	//   ....[70]....
        /*055c*/ 	.word	0x00003870
        /*0560*/ 	.word	0x000000ff
        /*0564*/ 	.word	0x00000000
        /*0568*/ 	.short	0x010a
        /*056a*/ 	.byte	0x05
	.zero		1


	//   ....[71]....
        /*056c*/ 	.word	0x00003920
        /*0570*/ 	.word	0x00000000
        /*0574*/ 	.word	0x00000000
        /*0578*/ 	.short	0x010a
        /*057a*/ 	.byte	0xff
	.zero		1


	//   ....[72]....
        /*057c*/ 	.word	0x00003a70
        /*0580*/ 	.word	0x000000ff
        /*0584*/ 	.word	0x00000148
        /*0588*/ 	.short	0x010a
        /*058a*/ 	.byte	0x04
	.zero		1


	//   ....[73]....
        /*058c*/ 	.word	0x00003b10
        /*0590*/ 	.word	0x000000ff
        /*0594*/ 	.word	0x00000140
        /*0598*/ 	.short	0x010a
        /*059a*/ 	.byte	0x04
	.zero		1


	//   ....[74]....
        /*059c*/ 	.word	0x00003bb0
        /*05a0*/ 	.word	0x000000ff
        /*05a4*/ 	.word	0x00000000
        /*05a8*/ 	.short	0x0101
        /*05aa*/ 	.byte	0x05
	.zero		1


	//   ....[75]....
        /*05ac*/ 	.word	0x00003bf0
        /*05b0*/ 	.word	0x000000ff
        /*05b4*/ 	.word	0x00000148
        /*05b8*/ 	.short	0x0106
        /*05ba*/ 	.byte	0x04
	.zero		1


	//   ....[76]....
        /*05bc*/ 	.word	0x00003c30
        /*05c0*/ 	.word	0x00000000
        /*05c4*/ 	.word	0x00000148
        /*05c8*/ 	.short	0x010a
        /*05ca*/ 	.byte	0xff
	.zero		1


	//   ....[77]....
        /*05cc*/ 	.word	0x00003e80
        /*05d0*/ 	.word	0x000000ff
        /*05d4*/ 	.word	0x00000008
        /*05d8*/ 	.short	0x010a
        /*05da*/ 	.byte	0x05
	.zero		1


	//   ....[78]....
        /*05dc*/ 	.word	0x00003ea0
        /*05e0*/ 	.word	0x000000ff
        /*05e4*/ 	.word	0x00000008
        /*05e8*/ 	.short	0x010a
        /*05ea*/ 	.byte	0x05
	.zero		1


	//   ....[79]....
        /*05ec*/ 	.word	0x00004030
        /*05f0*/ 	.word	0x000000ff
        /*05f4*/ 	.word	0x00000008
        /*05f8*/ 	.short	0x010a
        /*05fa*/ 	.byte	0x05
	.zero		1


	//   ....[80]....
        /*05fc*/ 	.word	0x00004050
        /*0600*/ 	.word	0x000000ff
        /*0604*/ 	.word	0x00000008
        /*0608*/ 	.short	0x010a
        /*060a*/ 	.byte	0x05
	.zero		1


	//   ....[81]....
        /*060c*/ 	.word	0x00004110
        /*0610*/ 	.word	0x000000ff
        /*0614*/ 	.word	0x00000000
        /*0618*/ 	.short	0x0101
        /*061a*/ 	.byte	0x04
	.zero		1


	//   ....[82]....
        /*061c*/ 	.word	0x00004470
        /*0620*/ 	.word	0x000000ff
        /*0624*/ 	.word	0x00000140
        /*0628*/ 	.short	0x010a
        /*062a*/ 	.byte	0x15
	.zero		1


	//   ....[83]....
        /*062c*/ 	.word	0x00004510
        /*0630*/ 	.word	0x000000ff
        /*0634*/ 	.word	0x00000000
        /*0638*/ 	.short	0x0101
        /*063a*/ 	.byte	0x24
	.zero		1


	//   ....[84]....
        /*063c*/ 	.word	0x00004540
        /*0640*/ 	.word	0x000000ff
        /*0644*/ 	.word	0x00000160
        /*0648*/ 	.short	0x010a
        /*064a*/ 	.byte	0x1a
	.zero		1


	//   ....[85]....
        /*064c*/ 	.word	0x00004610
        /*0650*/ 	.word	0x000000ff
        /*0654*/ 	.word	0x00000000
        /*0658*/ 	.short	0x010a
        /*065a*/ 	.byte	0x04
	.zero		1


	//   ....[86]....
        /*065c*/ 	.word	0x00004680
        /*0660*/ 	.word	0x000000ff
        /*0664*/ 	.word	0x00000000
        /*0668*/ 	.short	0x010a
        /*066a*/ 	.byte	0x11
	.zero		1


	//   ....[87]....
        /*066c*/ 	.word	0x000047d0
        /*0670*/ 	.word	0x000000ff
        /*0674*/ 	.word	0x00000000
        /*0678*/ 	.short	0x010a
        /*067a*/ 	.byte	0x05
	.zero		1


	//   ....[88]....
        /*067c*/ 	.word	0x00004ae0
        /*0680*/ 	.word	0x000000ff
        /*0684*/ 	.word	0x00000000
        /*0688*/ 	.short	0x010a
        /*068a*/ 	.byte	0x04
	.zero		1


	//   ....[89]....
        /*068c*/ 	.word	0x00004b80
        /*0690*/ 	.word	0x00000000
        /*0694*/ 	.word	0x00000000
        /*0698*/ 	.short	0x010a
        /*069a*/ 	.byte	0xff
	.zero		1


	//   ....[90]....
        /*069c*/ 	.word	0x00004bc0
        /*06a0*/ 	.word	0x00000000
        /*06a4*/ 	.word	0x00000000
        /*06a8*/ 	.short	0x010a
        /*06aa*/ 	.byte	0xff
	.zero		1


	//   ....[91]....
        /*06ac*/ 	.word	0x00004c30
        /*06b0*/ 	.word	0x000000ff
        /*06b4*/ 	.word	0x00000000
        /*06b8*/ 	.short	0x0101
        /*06ba*/ 	.byte	0x04
	.zero		1


	//   ....[92]....
        /*06bc*/ 	.word	0x00004c70
        /*06c0*/ 	.word	0x000000ff
        /*06c4*/ 	.word	0x00000170
        /*06c8*/ 	.short	0x010a
        /*06ca*/ 	.byte	0x15
	.zero		1


	//   ....[93]....
        /*06cc*/ 	.word	0x00004ce0
        /*06d0*/ 	.word	0x000000ff
        /*06d4*/ 	.word	0x00000000
        /*06d8*/ 	.short	0x0101
        /*06da*/ 	.byte	0x04
	.zero		1


	//   ....[94]....
        /*06dc*/ 	.word	0x000052f0
        /*06e0*/ 	.word	0x000000ff
        /*06e4*/ 	.word	0x00000140
        /*06e8*/ 	.short	0x010a
        /*06ea*/ 	.byte	0x1f
	.zero		1


	//   ....[95]....
        /*06ec*/ 	.word	0x00005380
        /*06f0*/ 	.word	0x000000ff
        /*06f4*/ 	.word	0x00000000
        /*06f8*/ 	.short	0x0101
        /*06fa*/ 	.byte	0x2e
	.zero		1


	//   ....[96]....
        /*06fc*/ 	.word	0x000058c0
        /*0700*/ 	.word	0x000000ff
        /*0704*/ 	.word	0x00000138
        /*0708*/ 	.short	0x010a
        /*070a*/ 	.byte	0x1f
	.zero		1


	//   ....[97]....
        /*070c*/ 	.word	0x00005da0
        /*0710*/ 	.word	0x000000ff
        /*0714*/ 	.word	0x00000118
        /*0718*/ 	.short	0x010a
        /*071a*/ 	.byte	0x04
	.zero		1


	//   ....[98]....
        /*071c*/ 	.word	0x00005ff0
        /*0720*/ 	.word	0x000000ff
        /*0724*/ 	.word	0x00000100
        /*0728*/ 	.short	0x010b
        /*072a*/ 	.byte	0x04
	.zero		1


	//   ....[99]....
        /*072c*/ 	.word	0x00006000
        /*0730*/ 	.word	0x000000ff
        /*0734*/ 	.word	0x00000000
        /*0738*/ 	.short	0x0101
        /*073a*/ 	.byte	0x07
	.zero		1


	//   ....[100]....
        /*073c*/ 	.word	0x00006020
        /*0740*/ 	.word	0x000000ff
        /*0744*/ 	.word	0x00000118
        /*0748*/ 	.short	0x010a
        /*074a*/ 	.byte	0x05
	.zero		1


	//   ....[101]....
        /*074c*/ 	.word	0x000062f0
        /*0750*/ 	.word	0x000000ff
        /*0754*/ 	.word	0x00000100
        /*0758*/ 	.short	0x010b
        /*075a*/ 	.byte	0x05
	.zero		1


	//   ....[102]....
        /*075c*/ 	.word	0x00006300
        /*0760*/ 	.word	0x000000ff
        /*0764*/ 	.word	0x00000000
        /*0768*/ 	.short	0x0101
        /*076a*/ 	.byte	0x04
	.zero		1


	//   ....[103]....
        /*076c*/ 	.word	0x00006370
        /*0770*/ 	.word	0x000000ff
        /*0774*/ 	.word	0x00000000
        /*0778*/ 	.short	0x010a
        /*077a*/ 	.byte	0x04
	.zero		1


	//   ....[104]....
        /*077c*/ 	.word	0x00006400
        /*0780*/ 	.word	0x000000ff
        /*0784*/ 	.word	0x00000000
        /*0788*/ 	.short	0x010a
        /*078a*/ 	.byte	0x05
	.zero		1


	//   ....[105]....
        /*078c*/ 	.word	0x000064a0
        /*0790*/ 	.word	0x00000000
        /*0794*/ 	.word	0x00000000
        /*0798*/ 	.short	0x010a
        /*079a*/ 	.byte	0xff
	.zero		1


	//   ....[106]....
        /*079c*/ 	.word	0x00006860
        /*07a0*/ 	.word	0x000000ff
        /*07a4*/ 	.word	0x00000140
        /*07a8*/ 	.short	0x010a
        /*07aa*/ 	.byte	0x34
	.zero		1


	//   ....[107]....
        /*07ac*/ 	.word	0x00006930
        /*07b0*/ 	.word	0x000000ff
        /*07b4*/ 	.word	0x00000000
        /*07b8*/ 	.short	0x0101
        /*07ba*/ 	.byte	0x04
	.zero		1


	//   ....[108]....
        /*07bc*/ 	.word	0x000079b0
        /*07c0*/ 	.word	0x00000000
        /*07c4*/ 	.word	0x00000100
        /*07c8*/ 	.short	0x010a
        /*07ca*/ 	.byte	0xff
	.zero		1


	//   ....[109]....
        /*07cc*/ 	.word	0x00007a00
        /*07d0*/ 	.word	0x0000004e
        /*07d4*/ 	.word	0x00000150
        /*07d8*/ 	.short	0x010a
        /*07da*/ 	.byte	0xff
	.zero		1


	//   ....[110]....
        /*07dc*/ 	.word	0x00007b00
        /*07e0*/ 	.word	0x00000000
        /*07e4*/ 	.word	0x00000100
        /*07e8*/ 	.short	0x010a
        /*07ea*/ 	.byte	0xff
	.zero		1


	//   ....[111]....
        /*07ec*/ 	.word	0x00007c20
        /*07f0*/ 	.word	0x0000004e
        /*07f4*/ 	.word	0x00000150
        /*07f8*/ 	.short	0x010a
        /*07fa*/ 	.byte	0xff
	.zero		1


	//   ....[112]....
        /*07fc*/ 	.word	0x000084c0
        /*0800*/ 	.word	0x00000000
        /*0804*/ 	.word	0x00000000
        /*0808*/ 	.short	0x0101
        /*080a*/ 	.byte	0xff
	.zero		1


	//   ....[113]....
        /*080c*/ 	.word	0x000084d0
        /*0810*/ 	.word	0x00000003
        /*0814*/ 	.word	0x00000100
        /*0818*/ 	.short	0x010a
        /*081a*/ 	.byte	0xff
	.zero		1


	//   ....[114]....
        /*081c*/ 	.word	0x000085a0
        /*0820*/ 	.word	0x00000003
        /*0824*/ 	.word	0x00000100
        /*0828*/ 	.short	0x010a
        /*082a*/ 	.byte	0xff
	.zero		1


	//   ....[115]....
        /*082c*/ 	.word	0x000088e0
        /*0830*/ 	.word	0x00000050
        /*0834*/ 	.word	0x00000000
        /*0838*/ 	.short	0x0101
        /*083a*/ 	.byte	0xff
	.zero		1


	//   ....[116]....
        /*083c*/ 	.word	0x00008f70
        /*0840*/ 	.word	0x00000002
        /*0844*/ 	.word	0x00000000
        /*0848*/ 	.short	0x0101
        /*084a*/ 	.byte	0xff
	.zero		1


	//   ....[117]....
        /*084c*/ 	.word	0x000091f0
        /*0850*/ 	.word	0x000000ff
        /*0854*/ 	.word	0x00000000
        /*0858*/ 	.short	0x0101
        /*085a*/ 	.byte	0x04
	.zero		1


	//   ....[118]....
        /*085c*/ 	.word	0x00009220
        /*0860*/ 	.word	0x00000000
        /*0864*/ 	.word	0x00000080
        /*0868*/ 	.short	0x010a
        /*086a*/ 	.byte	0xff
	.zero		1


	//   ....[119]....
        /*086c*/ 	.word	0x00009280
        /*0870*/ 	.word	0x00000000
        /*0874*/ 	.word	0x00000080
        /*0878*/ 	.short	0x010a
        /*087a*/ 	.byte	0xff
	.zero		1


	//   ....[120]....
        /*087c*/ 	.word	0x000092e0
        /*0880*/ 	.word	0x00000000
        /*0884*/ 	.word	0x00000140
        /*0888*/ 	.short	0x010a
        /*088a*/ 	.byte	0xff
	.zero		1


	//   ....[121]....
        /*088c*/ 	.word	0x00009340
        /*0890*/ 	.word	0x00000000
        /*0894*/ 	.word	0x00000000
        /*0898*/ 	.short	0x010a
        /*089a*/ 	.byte	0xff
	.zero		1


	//   ....[122]....
        /*089c*/ 	.word	0x000093a0
        /*08a0*/ 	.word	0x00000000
        /*08a4*/ 	.word	0x00000000
        /*08a8*/ 	.short	0x010a
        /*08aa*/ 	.byte	0xff
	.zero		1


	//   ....[123]....
        /*08ac*/ 	.word	0x00009400
        /*08b0*/ 	.word	0x00000000
        /*08b4*/ 	.word	0x00000000
        /*08b8*/ 	.short	0x010a
        /*08ba*/ 	.byte	0xff
	.zero		1


	//   ....[124]....
        /*08bc*/ 	.word	0x00009460
        /*08c0*/ 	.word	0x00000000
        /*08c4*/ 	.word	0x00000000
        /*08c8*/ 	.short	0x010a
        /*08ca*/ 	.byte	0xff
	.zero		1


	//   ....[125]....
        /*08cc*/ 	.word	0x000094c0
        /*08d0*/ 	.word	0x00000000
        /*08d4*/ 	.word	0x00000000
        /*08d8*/ 	.short	0x010a
        /*08da*/ 	.byte	0xff
	.zero		1


	//   ....[126]....
        /*08dc*/ 	.word	0x00009520
        /*08e0*/ 	.word	0x00000000
        /*08e4*/ 	.word	0x00000000
        /*08e8*/ 	.short	0x010a
        /*08ea*/ 	.byte	0xff
	.zero		1


	//   ....[127]....
        /*08ec*/ 	.word	0x00009580
        /*08f0*/ 	.word	0x00000000
        /*08f4*/ 	.word	0x00000000
        /*08f8*/ 	.short	0x010a
        /*08fa*/ 	.byte	0xff
	.zero		1


	//   ....[128]....
        /*08fc*/ 	.word	0x000095e0
        /*0900*/ 	.word	0x00000000
        /*0904*/ 	.word	0x00000000
        /*0908*/ 	.short	0x010a
        /*090a*/ 	.byte	0xff
	.zero		1


	//   ....[129]....
        /*090c*/ 	.word	0x00009640
        /*0910*/ 	.word	0x00000000
        /*0914*/ 	.word	0x00000000
        /*0918*/ 	.short	0x010a
        /*091a*/ 	.byte	0xff
	.zero		1


	//   ....[130]....
        /*091c*/ 	.word	0x000096a0
        /*0920*/ 	.word	0x00000000
        /*0924*/ 	.word	0x00000000
        /*0928*/ 	.short	0x010a
        /*092a*/ 	.byte	0xff
	.zero		1


	//   ....[131]....
        /*092c*/ 	.word	0x00009700
        /*0930*/ 	.word	0x00000000
        /*0934*/ 	.word	0x00000000
        /*0938*/ 	.short	0x010a
        /*093a*/ 	.byte	0xff
	.zero		1


	//   ....[132]....
        /*093c*/ 	.word	0x00009760
        /*0940*/ 	.word	0x00000000
        /*0944*/ 	.word	0x00000000
        /*0948*/ 	.short	0x010a
        /*094a*/ 	.byte	0xff
	.zero		1


	//   ....[133]....
        /*094c*/ 	.word	0x000097c0
        /*0950*/ 	.word	0x00000000
        /*0954*/ 	.word	0x00000000
        /*0958*/ 	.short	0x010a
        /*095a*/ 	.byte	0xff
	.zero		1


	//   ....[134]....
        /*095c*/ 	.word	0x00009820
        /*0960*/ 	.word	0x00000000
        /*0964*/ 	.word	0x00000000
        /*0968*/ 	.short	0x010a
        /*096a*/ 	.byte	0xff
	.zero		1


	//   ....[135]....
        /*096c*/ 	.word	0x00009880
        /*0970*/ 	.word	0x00000000
        /*0974*/ 	.word	0x00000000
        /*0978*/ 	.short	0x010a
        /*097a*/ 	.byte	0xff
	.zero		1


	//   ....[136]....
        /*097c*/ 	.word	0x000098e0
        /*0980*/ 	.word	0x00000004
        /*0984*/ 	.word	0x00000148
        /*0988*/ 	.short	0x010a
        /*098a*/ 	.byte	0xff
	.zero		1


	//   ....[137]....
        /*098c*/ 	.word	0x00009940
        /*0990*/ 	.word	0x00000004
        /*0994*/ 	.word	0x00000140
        /*0998*/ 	.short	0x010a
        /*099a*/ 	.byte	0xff
	.zero		1


	//   ....[138]....
        /*099c*/ 	.word	0x000099a0
        /*09a0*/ 	.word	0x00000005
        /*09a4*/ 	.word	0x00000008
        /*09a8*/ 	.short	0x010a
        /*09aa*/ 	.byte	0xff
	.zero		1


	//   ....[139]....
        /*09ac*/ 	.word	0x00009a80
        /*09b0*/ 	.word	0x00000003
        /*09b4*/ 	.word	0x00000008
        /*09b8*/ 	.short	0x010a
        /*09ba*/ 	.byte	0xff
	.zero		1


	//   ....[140]....
        /*09bc*/ 	.word	0x00009ae0
        /*09c0*/ 	.word	0x00000000
        /*09c4*/ 	.word	0x00000140
        /*09c8*/ 	.short	0x010a
        /*09ca*/ 	.byte	0xff
	.zero		1


	//   ....[141]....
        /*09cc*/ 	.word	0x00009b40
        /*09d0*/ 	.word	0x00000000
        /*09d4*/ 	.word	0x00000160
        /*09d8*/ 	.short	0x010a
        /*09da*/ 	.byte	0xff
	.zero		1


	//   ....[142]....
        /*09dc*/ 	.word	0x00009ba0
        /*09e0*/ 	.word	0x00000000
        /*09e4*/ 	.word	0x00000000
        /*09e8*/ 	.short	0x010a
        /*09ea*/ 	.byte	0xff
	.zero		1


	//   ....[143]....
        /*09ec*/ 	.word	0x00009c00
        /*09f0*/ 	.word	0x00000000
        /*09f4*/ 	.word	0x00000000
        /*09f8*/ 	.short	0x010a
        /*09fa*/ 	.byte	0xff
	.zero		1


	//   ....[144]....
        /*09fc*/ 	.word	0x00009c60
        /*0a00*/ 	.word	0x00000000
        /*0a04*/ 	.word	0x00000170
        /*0a08*/ 	.short	0x010a
        /*0a0a*/ 	.byte	0xff
	.zero		1


	//   ....[145]....
        /*0a0c*/ 	.word	0x00009cc0
        /*0a10*/ 	.word	0x00000000
        /*0a14*/ 	.word	0x00000140
        /*0a18*/ 	.short	0x010a
        /*0a1a*/ 	.byte	0xff
	.zero		1


	//   ....[146]....
        /*0a1c*/ 	.word	0x00009d20
        /*0a20*/ 	.word	0x00000003
        /*0a24*/ 	.word	0x00000138
        /*0a28*/ 	.short	0x010a
        /*0a2a*/ 	.byte	0xff
	.zero		1


	//   ....[147]....
        /*0a2c*/ 	.word	0x00009d80
        /*0a30*/ 	.word	0x00000000
        /*0a34*/ 	.word	0x00000118
        /*0a38*/ 	.short	0x010a
        /*0a3a*/ 	.byte	0xff
	.zero		1


	//   ....[148]....
        /*0a3c*/ 	.word	0x00009de0
        /*0a40*/ 	.word	0x00000000
        /*0a44*/ 	.word	0x00000118
        /*0a48*/ 	.short	0x010a
        /*0a4a*/ 	.byte	0xff
	.zero		1


	//   ....[149]....
        /*0a4c*/ 	.word	0x00009e40
        /*0a50*/ 	.word	0x00000000
        /*0a54*/ 	.word	0x00000000
        /*0a58*/ 	.short	0x010a
        /*0a5a*/ 	.byte	0xff
	.zero		1


	//   ....[150]....
        /*0a5c*/ 	.word	0x00009ea0
        /*0a60*/ 	.word	0x00000000
        /*0a64*/ 	.word	0x00000000
        /*0a68*/ 	.short	0x010a
        /*0a6a*/ 	.byte	0xff
	.zero		1


	//   ....[151]....
        /*0a6c*/ 	.word	0x00009f00
        /*0a70*/ 	.word	0x00000000
        /*0a74*/ 	.word	0x00000140
        /*0a78*/ 	.short	0x010a
        /*0a7a*/ 	.byte	0xff
	.zero		1


	//   ....[152]....
        /*0a7c*/ 	.word	0x00009f50
        /*0a80*/ 	.word	0x00000000
        /*0a84*/ 	.word	0x00000100
        /*0a88*/ 	.short	0x010a
        /*0a8a*/ 	.byte	0xff
	.zero		1


	//   ....[153]....
        /*0a8c*/ 	.word	0x00009fa0
        /*0a90*/ 	.word	0x0000004e
        /*0a94*/ 	.word	0x00000150
        /*0a98*/ 	.short	0x010a
        /*0a9a*/ 	.byte	0xff
	.zero		1


	//   ....[154]....
        /*0a9c*/ 	.word	0x00009ff0
        /*0aa0*/ 	.word	0x00000003
        /*0aa4*/ 	.word	0x00000100
        /*0aa8*/ 	.short	0x010a
        /*0aaa*/ 	.byte	0xff
	.zero		1


	//----- nvinfo : EIATTR_NUM_MBARRIERS
	.align		4
.L_47:
        /*0aac*/ 	.byte	0x03, 0x38
        /*0aae*/ 	.short	0x002f


	//----- nvinfo : EIATTR_EXIT_INSTR_OFFSETS
	.align		4
        /*0ab0*/ 	.byte	0x04, 0x1c
        /*0ab2*/ 	.short	(.L_49 - .L_48)


	//   ....[0]....
.L_48:
        /*0ab4*/ 	.word	0x00003950


	//   ....[1]....
        /*0ab8*/ 	.word	0x00003c00


	//   ....[2]....
        /*0abc*/ 	.word	0x00003c60


	//   ....[3]....
        /*0ac0*/ 	.word	0x00004f00


	//   ....[4]....
        /*0ac4*/ 	.word	0x000064d0


	//   ....[5]....
        /*0ac8*/ 	.word	0x00006510


	//   ....[6]....
        /*0acc*/ 	.word	0x000090d0


	//   ....[7]....
        /*0ad0*/ 	.word	0x00009150


	//   ....[8]....
        /*0ad4*/ 	.word	0x00009180


	//   ....[9]....
        /*0ad8*/ 	.word	0x00009200


	//----- nvinfo : EIATTR_MAX_THREADS
	.align		4
.L_49:
        /*0adc*/ 	.byte	0x04, 0x05
        /*0ade*/ 	.short	(.L_51 - .L_50)
.L_50:
        /*0ae0*/ 	.word	0x00000100
        /*0ae4*/ 	.word	0x00000001
        /*0ae8*/ 	.word	0x00000001


	//----- nvinfo : EIATTR_CRS_STACK_SIZE
	.align		4
.L_51:
        /*0aec*/ 	.byte	0x04, 0x1e
        /*0aee*/ 	.short	(.L_53 - .L_52)
.L_52:
        /*0af0*/ 	.word	0x00000000


	//----- nvinfo : EIATTR_CBANK_PARAM_SIZE
	.align		4
.L_53:
        /*0af4*/ 	.byte	0x03, 0x19
        /*0af6*/ 	.short	0x0800


	//----- nvinfo : EIATTR_PARAM_CBANK
	.align		4
        /*0af8*/ 	.byte	0x04, 0x0a
        /*0afa*/ 	.short	(.L_55 - .L_54)
	.align		4
.L_54:
        /*0afc*/ 	.word	index@(.nv.constant0._ZN7cutlass13device_kernelINS_4conv6kernel13ConvUniversalINS1_16ConvProblemShapeILNS1_8OperatorE2ELi2EEENS1_10collective14CollectiveConvINS1_47MainloopSm100TmaUmmaWarpSpecializedImplicitGemmILS5_2ELi16ELi2ELi1ELi2EN4cute5tupleIJNSA_1CILi2EEENSC_ILi1EEESE_EEEEENSB_IJNSC_ILi128EEENSB_IJNSC_ILi64EEEEEENSB_IJNSC_ILi32EEEEEEEEENS_10tfloat32_tESN_NSA_8TiledMMAINSA_8MMA_AtomIJNSA_23SM100_MMA_TF32_2x1SM_SSISN_SN_fLi128ELi64ELNSA_4UMMA5MajorE1ELSS_1ELNSR_7ScaleInE0ELST_0EEEEEENSA_6LayoutINSB_IJSE_SE_SE_EEENSB_IJNSC_ILi0EEESY_SY_EEEEENSB_IJNSA_10UnderscoreES11_S11_EEEEENS7_6detail27Sm100ImplicitGemmTileTraitsINSA_18SM100_TMA_2SM_LOADENSA_14ComposedLayoutINSA_7SwizzleILi2ELi5ELi2EEENSA_18smem_ptr_flag_bitsILi32EEENSW_INSB_IJSK_NSC_ILi4EEEEEENSB_IJSE_SK_EEEEEEEvEENS15_INSA_25SM100_TMA_2SM_LOAD_IM2COLES1G_vEEEENS_8epilogue10collective18CollectiveEpilogueINS1L_23Sm100TmaWarpSpecializedILi3ELi2ELi16ELb1ELb0EEEJNSB_IJSI_SJ_SL_EEENSB_IJNSW_ISI_SE_EENSW_INSB_IJNSC_ILi16EEESD_EEES1E_EEEEESN_NSB_IJlNSB_IJSE_llEEESY_EEESN_S1X_NS1L_6fusion15FusionCallbacksIS1P_NS1Y_17LinearCombinationISN_fSN_fLNS_15FloatRoundStyleE2EEES1Q_S1V_JEEENSA_5SM1004TMEM4LOAD26SM100_TMEM_LOAD_32dp32b16xENSA_13SM90_TMA_LOADENS17_INS18_ILi2ELi4ELi3EEES1B_NSW_INSB_IJNSC_ILi8EEES1S_EEENSB_IJS1S_SE_EEEEEEENSA_39AutoVectorizingCopyWithAssumedAlignmentILi128EEENSA_14SM90_TMA_STOREES2E_S2G_S2G_EEEvvEEEEvNT_6ParamsE)
        /*0b00*/ 	.short	0x0380
        /*0b02*/ 	.short	0x0800


	//----- nvinfo : EIATTR_SW_WAR
	.align		4
.L_55:
        /*0b04*/ 	.byte	0x04, 0x36
        /*0b06*/ 	.short	(.L_57 - .L_56)
.L_56:
        /*0b08*/ 	.word	0x00000008
.L_57:


//--------------------- .nv.callgraph             --------------------------
	.section	.nv.callgraph,"",@"SHT_CUDA_CALLGRAPH"
	.align	4
	.sectionentsize	8
	.align		4
        /*0000*/ 	.word	0x00000000
	.align		4
        /*0004*/ 	.word	0xffffffff
	.align		4
        /*0008*/ 	.word	index@(_ZN7cutlass13device_kernelINS_4conv6kernel13ConvUniversalINS1_16ConvProblemShapeILNS1_8OperatorE2ELi2EEENS1_10collective14CollectiveConvINS1_47MainloopSm100TmaUmmaWarpSpecializedImplicitGemmILS5_2ELi16ELi2ELi1ELi2EN4cute5tupleIJNSA_1CILi2EEENSC_ILi1EEESE_EEEEENSB_IJNSC_ILi128EEENSB_IJNSC_ILi64EEEEEENSB_IJNSC_ILi32EEEEEEEEENS_10tfloat32_tESN_NSA_8TiledMMAINSA_8MMA_AtomIJNSA_23SM100_MMA_TF32_2x1SM_SSISN_SN_fLi128ELi64ELNSA_4UMMA5MajorE1ELSS_1ELNSR_7ScaleInE0ELST_0EEEEEENSA_6LayoutINSB_IJSE_SE_SE_EEENSB_IJNSC_ILi0EEESY_SY_EEEEENSB_IJNSA_10UnderscoreES11_S11_EEEEENS7_6detail27Sm100ImplicitGemmTileTraitsINSA_18SM100_TMA_2SM_LOADENSA_14ComposedLayoutINSA_7SwizzleILi2ELi5ELi2EEENSA_18smem_ptr_flag_bitsILi32EEENSW_INSB_IJSK_NSC_ILi4EEEEEENSB_IJSE_SK_EEEEEEEvEENS15_INSA_25SM100_TMA_2SM_LOAD_IM2COLES1G_vEEEENS_8epilogue10collective18CollectiveEpilogueINS1L_23Sm100TmaWarpSpecializedILi3ELi2ELi16ELb1ELb0EEEJNSB_IJSI_SJ_SL_EEENSB_IJNSW_ISI_SE_EENSW_INSB_IJNSC_ILi16EEESD_EEES1E_EEEEESN_NSB_IJlNSB_IJSE_llEEESY_EEESN_S1X_NS1L_6fusion15FusionCallbacksIS1P_NS1Y_17LinearCombinationISN_fSN_fLNS_15FloatRoundStyleE2EEES1Q_S1V_JEEENSA_5SM1004TMEM4LOAD26SM100_TMEM_LOAD_32dp32b16xENSA_13SM90_TMA_LOADENS17_INS18_ILi2ELi4ELi3EEES1B_NSW_INSB_IJNSC_ILi8EEES1S_EEENSB_IJS1S_SE_EEEEEEENSA_39AutoVectorizingCopyWithAssumedAlignmentILi128EEENSA_14SM90_TMA_STOREES2E_S2G_S2G_EEEvvEEEEvNT_6ParamsE)
	.align		4
        /*000c*/ 	.word	index@(__assertfail)
	.align		4
        /*0010*/ 	.word	0x00000000
	.align		4
        /*0014*/ 	.word	0xfffffffe
	.align		4
        /*0018*/ 	.word	0x00000000
	.align		4
        /*001c*/ 	.word	0xfffffffd
	.align		4
        /*0020*/ 	.word	0x00000000
	.align		4
        /*0024*/ 	.word	0xfffffffc


//--------------------- .nv.constant4             --------------------------
	.section	.nv.constant4,"a",@progbits
	.align	8
	.align		8
.nv.constant4:
        /*0000*/ 	.dword	__assertfail
	.align		8
        /*0008*/ 	.dword	__unnamed_1
	.align		8
        /*0010*/ 	.dword	__unnamed_2
	.align		8
        /*0018*/ 	.dword	_ZN39_INTERNAL_15269fbe_4_k_cu_778bd94a_33014cuda3std3__45__cpo5beginE
	.align		8
        /*0020*/ 	.dword	_ZN39_INTERNAL_15269fbe_4_k_cu_778bd94a_33014cuda3std3__45__cpo3endE
	.align		8
        /*0028*/ 	.dword	_ZN39_INTERNAL_15269fbe_4_k_cu_778bd94a_33014cuda3std3__45__cpo6cbeginE
	.align		8
        /*0030*/ 	.dword	_ZN39_INTERNAL_15269fbe_4_k_cu_778bd94a_33014cuda3std3__45__cpo4cendE
	.align		8
        /*0038*/ 	.dword	_ZN39_INTERNAL_15269fbe_4_k_cu_778bd94a_33014cuda3std3__441_GLOBAL__N__15269fbe_4_k_cu_778bd94a_33016ignoreE
	.align		8
        /*0040*/ 	.dword	_ZN39_INTERNAL_15269fbe_4_k_cu_778bd94a_33014cuda3std3__419piecewise_constructE
	.align		8
        /*0048*/ 	.dword	_ZN39_INTERNAL_15269fbe_4_k_cu_778bd94a_33014cuda3std3__48in_placeE
	.align		8
        /*0050*/ 	.dword	_ZN39_INTERNAL_15269fbe_4_k_cu_778bd94a_33014cuda3std6ranges3__45__cpo4swapE
	.align		8
        /*0058*/ 	.dword	_ZN39_INTERNAL_15269fbe_4_k_cu_778bd94a_33014cuda3std6ranges3__45__cpo9iter_moveE
	.align		8
        /*0060*/ 	.dword	_ZN39_INTERNAL_15269fbe_4_k_cu_778bd94a_33014cute7productE
	.align		8
        /*0068*/ 	.dword	_ZN39_INTERNAL_15269fbe_4_k_cu_778bd94a_33014cute1_E
	.align		8
        /*0070*/ 	.dword	$str$27
	.align		8
        /*0078*/ 	.dword	$str$28
	.align		8
        /*0080*/ 	.dword	$str$29
	.align		8
        /*0088*/ 	.dword	$str$30


//--------------------- .text._ZN7cutlass13device_kernelINS_4conv6kernel13ConvUniversalINS1_16ConvProblemShapeILNS1_8OperatorE2ELi2EEENS1_10collective14CollectiveConvINS1_47MainloopSm100TmaUmmaWarpSpecializedImplicitGemmILS5_2ELi16ELi2ELi1ELi2EN4cute5tupleIJNSA_1CILi2EEENSC_ILi1EEESE_EEEEENSB_IJNSC_ILi128EEENSB_IJNSC_ILi64EEEEEENSB_IJNSC_ILi32EEEEEEEEENS_10tfloat32_tESN_NSA_8TiledMMAINSA_8MMA_AtomIJNSA_23SM100_MMA_TF32_2x1SM_SSISN_SN_fLi128ELi64ELNSA_4UMMA5MajorE1ELSS_1ELNSR_7ScaleInE0ELST_0EEEEEENSA_6LayoutINSB_IJSE_SE_SE_EEENSB_IJNSC_ILi0EEESY_SY_EEEEENSB_IJNSA_10UnderscoreES11_S11_EEEEENS7_6detail27Sm100ImplicitGemmTileTraitsINSA_18SM100_TMA_2SM_LOADENSA_14ComposedLayoutINSA_7SwizzleILi2ELi5ELi2EEENSA_18smem_ptr_flag_bitsILi32EEENSW_INSB_IJSK_NSC_ILi4EEEEEENSB_IJSE_SK_EEEEEEEvEENS15_INSA_25SM100_TMA_2SM_LOAD_IM2COLES1G_vEEEENS_8epilogue10collective18CollectiveEpilogueINS1L_23Sm100TmaWarpSpecializedILi3ELi2ELi16ELb1ELb0EEEJNSB_IJSI_SJ_SL_EEENSB_IJNSW_ISI_SE_EENSW_INSB_IJNSC_ILi16EEESD_EEES1E_EEEEESN_NSB_IJlNSB_IJSE_llEEESY_EEESN_S1X_NS1L_6fusion15FusionCallbacksIS1P_NS1Y_17LinearCombinationISN_fSN_fLNS_15FloatRoundStyleE2EEES1Q_S1V_JEEENSA_5SM1004TMEM4LOAD26SM100_TMEM_LOAD_32dp32b16xENSA_13SM90_TMA_LOADENS17_INS18_ILi2ELi4ELi3EEES1B_NSW_INSB_IJNSC_ILi8EEES1S_EEENSB_IJS1S_SE_EEEEEEENSA_39AutoVectorizingCopyWithAssumedAlignmentILi128EEENSA_14SM90_TMA_STOREES2E_S2G_S2G_EEEvvEEEEvNT_6ParamsE --------------------------
	.section	.text._ZN7cutlass13device_kernelINS_4conv6kernel13ConvUniversalINS1_16ConvProblemShapeILNS1_8OperatorE2ELi2EEENS1_10collective14CollectiveConvINS1_47MainloopSm100TmaUmmaWarpSpecializedImplicitGemmILS5_2ELi16ELi2ELi1ELi2EN4cute5tupleIJNSA_1CILi2EEENSC_ILi1EEESE_EEEEENSB_IJNSC_ILi128EEENSB_IJNSC_ILi64EEEEEENSB_IJNSC_ILi32EEEEEEEEENS_10tfloat32_tESN_NSA_8TiledMMAINSA_8MMA_AtomIJNSA_23SM100_MMA_TF32_2x1SM_SSISN_SN_fLi128ELi64ELNSA_4UMMA5MajorE1ELSS_1ELNSR_7ScaleInE0ELST_0EEEEEENSA_6LayoutINSB_IJSE_SE_SE_EEENSB_IJNSC_ILi0EEESY_SY_EEEEENSB_IJNSA_10UnderscoreES11_S11_EEEEENS7_6detail27Sm100ImplicitGemmTileTraitsINSA_18SM100_TMA_2SM_LOADENSA_14ComposedLayoutINSA_7SwizzleILi2ELi5ELi2EEENSA_18smem_ptr_flag_bitsILi32EEENSW_INSB_IJSK_NSC_ILi4EEEEEENSB_IJSE_SK_EEEEEEEvEENS15_INSA_25SM100_TMA_2SM_LOAD_IM2COLES1G_vEEEENS_8epilogue10collective18CollectiveEpilogueINS1L_23Sm100TmaWarpSpecializedILi3ELi2ELi16ELb1ELb0EEEJNSB_IJSI_SJ_SL_EEENSB_IJNSW_ISI_SE_EENSW_INSB_IJNSC_ILi16EEESD_EEES1E_EEEEESN_NSB_IJlNSB_IJSE_llEEESY_EEESN_S1X_NS1L_6fusion15FusionCallbacksIS1P_NS1Y_17LinearCombinationISN_fSN_fLNS_15FloatRoundStyleE2EEES1Q_S1V_JEEENSA_5SM1004TMEM4LOAD26SM100_TMEM_LOAD_32dp32b16xENSA_13SM90_TMA_LOADENS17_INS18_ILi2ELi4ELi3EEES1B_NSW_INSB_IJNSC_ILi8EEES1S_EEENSB_IJS1S_SE_EEEEEEENSA_39AutoVectorizingCopyWithAssumedAlignmentILi128EEENSA_14SM90_TMA_STOREES2E_S2G_S2G_EEEvvEEEEvNT_6ParamsE,"ax",@progbits
	.align	128
.text._ZN7cutlass13device_kernelINS_4conv6kernel13ConvUniversalINS1_16ConvProblemShapeILNS1_8OperatorE2ELi2EEENS1_10collective14CollectiveConvINS1_47MainloopSm100TmaUmmaWarpSpecializedImplicitGemmILS5_2ELi16ELi2ELi1ELi2EN4cute5tupleIJNSA_1CILi2EEENSC_ILi1EEESE_EEEEENSB_IJNSC_ILi128EEENSB_IJNSC_ILi64EEEEEENSB_IJNSC_ILi32EEEEEEEEENS_10tfloat32_tESN_NSA_8TiledMMAINSA_8MMA_AtomIJNSA_23SM100_MMA_TF32_2x1SM_SSISN_SN_fLi128ELi64ELNSA_4UMMA5MajorE1ELSS_1ELNSR_7ScaleInE0ELST_0EEEEEENSA_6LayoutINSB_IJSE_SE_SE_EEENSB_IJNSC_ILi0EEESY_SY_EEEEENSB_IJNSA_10UnderscoreES11_S11_EEEEENS7_6detail27Sm100ImplicitGemmTileTraitsINSA_18SM100_TMA_2SM_LOADENSA_14ComposedLayoutINSA_7SwizzleILi2ELi5ELi2EEENSA_18smem_ptr_flag_bitsILi32EEENSW_INSB_IJSK_NSC_ILi4EEEEEENSB_IJSE_SK_EEEEEEEvEENS15_INSA_25SM100_TMA_2SM_LOAD_IM2COLES1G_vEEEENS_8epilogue10collective18CollectiveEpilogueINS1L_23Sm100TmaWarpSpecializedILi3ELi2ELi16ELb1ELb0EEEJNSB_IJSI_SJ_SL_EEENSB_IJNSW_ISI_SE_EENSW_INSB_IJNSC_ILi16EEESD_EEES1E_EEEEESN_NSB_IJlNSB_IJSE_llEEESY_EEESN_S1X_NS1L_6fusion15FusionCallbacksIS1P_NS1Y_17LinearCombinationISN_fSN_fLNS_15FloatRoundStyleE2EEES1Q_S1V_JEEENSA_5SM1004TMEM4LOAD26SM100_TMEM_LOAD_32dp32b16xENSA_13SM90_TMA_LOADENS17_INS18_ILi2ELi4ELi3EEES1B_NSW_INSB_IJNSC_ILi8EEES1S_EEENSB_IJS1S_SE_EEEEEEENSA_39AutoVectorizingCopyWithAssumedAlignmentILi128EEENSA_14SM90_TMA_STOREES2E_S2G_S2G_EEEvvEEEEvNT_6ParamsE:
        .type           _ZN7cutlass13device_kernelINS_4conv6kernel13ConvUniversalINS1_16ConvProblemShapeILNS1_8OperatorE2ELi2EEENS1_10collective14CollectiveConvINS1_47MainloopSm100TmaUmmaWarpSpecializedImplicitGemmILS5_2ELi16ELi2ELi1ELi2EN4cute5tupleIJNSA_1CILi2EEENSC_ILi1EEESE_EEEEENSB_IJNSC_ILi128EEENSB_IJNSC_ILi64EEEEEENSB_IJNSC_ILi32EEEEEEEEENS_10tfloat32_tESN_NSA_8TiledMMAINSA_8MMA_AtomIJNSA_23SM100_MMA_TF32_2x1SM_SSISN_SN_fLi128ELi64ELNSA_4UMMA5MajorE1ELSS_1ELNSR_7ScaleInE0ELST_0EEEEEENSA_6LayoutINSB_IJSE_SE_SE_EEENSB_IJNSC_ILi0EEESY_SY_EEEEENSB_IJNSA_10UnderscoreES11_S11_EEEEENS7_6detail27Sm100ImplicitGemmTileTraitsINSA_18SM100_TMA_2SM_LOADENSA_14ComposedLayoutINSA_7SwizzleILi2ELi5ELi2EEENSA_18smem_ptr_flag_bitsILi32EEENSW_INSB_IJSK_NSC_ILi4EEEEEENSB_IJSE_SK_EEEEEEEvEENS15_INSA_25SM100_TMA_2SM_LOAD_IM2COLES1G_vEEEENS_8epilogue10collective18CollectiveEpilogueINS1L_23Sm100TmaWarpSpecializedILi3ELi2ELi16ELb1ELb0EEEJNSB_IJSI_SJ_SL_EEENSB_IJNSW_ISI_SE_EENSW_INSB_IJNSC_ILi16EEESD_EEES1E_EEEEESN_NSB_IJlNSB_IJSE_llEEESY_EEESN_S1X_NS1L_6fusion15FusionCallbacksIS1P_NS1Y_17LinearCombinationISN_fSN_fLNS_15FloatRoundStyleE2EEES1Q_S1V_JEEENSA_5SM1004TMEM4LOAD26SM100_TMEM_LOAD_32dp32b16xENSA_13SM90_TMA_LOADENS17_INS18_ILi2ELi4ELi3EEES1B_NSW_INSB_IJNSC_ILi8EEES1S_EEENSB_IJS1S_SE_EEEEEEENSA_39AutoVectorizingCopyWithAssumedAlignmentILi128EEENSA_14SM90_TMA_STOREES2E_S2G_S2G_EEEvvEEEEvNT_6ParamsE,@function
        .size           _ZN7cutlass13device_kernelINS_4conv6kernel13ConvUniversalINS1_16ConvProblemShapeILNS1_8OperatorE2ELi2EEENS1_10collective14CollectiveConvINS1_47MainloopSm100TmaUmmaWarpSpecializedImplicitGemmILS5_2ELi16ELi2ELi1ELi2EN4cute5tupleIJNSA_1CILi2EEENSC_ILi1EEESE_EEEEENSB_IJNSC_ILi128EEENSB_IJNSC_ILi64EEEEEENSB_IJNSC_ILi32EEEEEEEEENS_10tfloat32_tESN_NSA_8TiledMMAINSA_8MMA_AtomIJNSA_23SM100_MMA_TF32_2x1SM_SSISN_SN_fLi128ELi64ELNSA_4UMMA5MajorE1ELSS_1ELNSR_7ScaleInE0ELST_0EEEEEENSA_6LayoutINSB_IJSE_SE_SE_EEENSB_IJNSC_ILi0EEESY_SY_EEEEENSB_IJNSA_10UnderscoreES11_S11_EEEEENS7_6detail27Sm100ImplicitGemmTileTraitsINSA_18SM100_TMA_2SM_LOADENSA_14ComposedLayoutINSA_7SwizzleILi2ELi5ELi2EEENSA_18smem_ptr_flag_bitsILi32EEENSW_INSB_IJSK_NSC_ILi4EEEEEENSB_IJSE_SK_EEEEEEEvEENS15_INSA_25SM100_TMA_2SM_LOAD_IM2COLES1G_vEEEENS_8epilogue10collective18CollectiveEpilogueINS1L_23Sm100TmaWarpSpecializedILi3ELi2ELi16ELb1ELb0EEEJNSB_IJSI_SJ_SL_EEENSB_IJNSW_ISI_SE_EENSW_INSB_IJNSC_ILi16EEESD_EEES1E_EEEEESN_NSB_IJlNSB_IJSE_llEEESY_EEESN_S1X_NS1L_6fusion15FusionCallbacksIS1P_NS1Y_17LinearCombinationISN_fSN_fLNS_15FloatRoundStyleE2EEES1Q_S1V_JEEENSA_5SM1004TMEM4LOAD26SM100_TMEM_LOAD_32dp32b16xENSA_13SM90_TMA_LOADENS17_INS18_ILi2ELi4ELi3EEES1B_NSW_INSB_IJNSC_ILi8EEES1S_EEENSB_IJS1S_SE_EEEEEEENSA_39AutoVectorizingCopyWithAssumedAlignmentILi128EEENSA_14SM90_TMA_STOREES2E_S2G_S2G_EEEvvEEEEvNT_6ParamsE,(.L_x_202 - _ZN7cutlass13device_kernelINS_4conv6kernel13ConvUniversalINS1_16ConvProblemShapeILNS1_8OperatorE2ELi2EEENS1_10collective14CollectiveConvINS1_47MainloopSm100TmaUmmaWarpSpecializedImplicitGemmILS5_2ELi16ELi2ELi1ELi2EN4cute5tupleIJNSA_1CILi2EEENSC_ILi1EEESE_EEEEENSB_IJNSC_ILi128EEENSB_IJNSC_ILi64EEEEEENSB_IJNSC_ILi32EEEEEEEEENS_10tfloat32_tESN_NSA_8TiledMMAINSA_8MMA_AtomIJNSA_23SM100_MMA_TF32_2x1SM_SSISN_SN_fLi128ELi64ELNSA_4UMMA5MajorE1ELSS_1ELNSR_7ScaleInE0ELST_0EEEEEENSA_6LayoutINSB_IJSE_SE_SE_EEENSB_IJNSC_ILi0EEESY_SY_EEEEENSB_IJNSA_10UnderscoreES11_S11_EEEEENS7_6detail27Sm100ImplicitGemmTileTraitsINSA_18SM100_TMA_2SM_LOADENSA_14ComposedLayoutINSA_7SwizzleILi2ELi5ELi2EEENSA_18smem_ptr_flag_bitsILi32EEENSW_INSB_IJSK_NSC_ILi4EEEEEENSB_IJSE_SK_EEEEEEEvEENS15_INSA_25SM100_TMA_2SM_LOAD_IM2COLES1G_vEEEENS_8epilogue10collective18CollectiveEpilogueINS1L_23Sm100TmaWarpSpecializedILi3ELi2ELi16ELb1ELb0EEEJNSB_IJSI_SJ_SL_EEENSB_IJNSW_ISI_SE_EENSW_INSB_IJNSC_ILi16EEESD_EEES1E_EEEEESN_NSB_IJlNSB_IJSE_llEEESY_EEESN_S1X_NS1L_6fusion15FusionCallbacksIS1P_NS1Y_17LinearCombinationISN_fSN_fLNS_15FloatRoundStyleE2EEES1Q_S1V_JEEENSA_5SM1004TMEM4LOAD26SM100_TMEM_LOAD_32dp32b16xENSA_13SM90_TMA_LOADENS17_INS18_ILi2ELi4ELi3EEES1B_NSW_INSB_IJNSC_ILi8EEES1S_EEENSB_IJS1S_SE_EEEEEEENSA_39AutoVectorizingCopyWithAssumedAlignmentILi128EEENSA_14SM90_TMA_STOREES2E_S2G_S2G_EEEvvEEEEvNT_6ParamsE)
        .other          _ZN7cutlass13device_kernelINS_4conv6kernel13ConvUniversalINS1_16ConvProblemShapeILNS1_8OperatorE2ELi2EEENS1_10collective14CollectiveConvINS1_47MainloopSm100TmaUmmaWarpSpecializedImplicitGemmILS5_2ELi16ELi2ELi1ELi2EN4cute5tupleIJNSA_1CILi2EEENSC_ILi1EEESE_EEEEENSB_IJNSC_ILi128EEENSB_IJNSC_ILi64EEEEEENSB_IJNSC_ILi32EEEEEEEEENS_10tfloat32_tESN_NSA_8TiledMMAINSA_8MMA_AtomIJNSA_23SM100_MMA_TF32_2x1SM_SSISN_SN_fLi128ELi64ELNSA_4UMMA5MajorE1ELSS_1ELNSR_7ScaleInE0ELST_0EEEEEENSA_6LayoutINSB_IJSE_SE_SE_EEENSB_IJNSC_ILi0EEESY_SY_EEEEENSB_IJNSA_10UnderscoreES11_S11_EEEEENS7_6detail27Sm100ImplicitGemmTileTraitsINSA_18SM100_TMA_2SM_LOADENSA_14ComposedLayoutINSA_7SwizzleILi2ELi5ELi2EEENSA_18smem_ptr_flag_bitsILi32EEENSW_INSB_IJSK_NSC_ILi4EEEEEENSB_IJSE_SK_EEEEEEEvEENS15_INSA_25SM100_TMA_2SM_LOAD_IM2COLES1G_vEEEENS_8epilogue10collective18CollectiveEpilogueINS1L_23Sm100TmaWarpSpecializedILi3ELi2ELi16ELb1ELb0EEEJNSB_IJSI_SJ_SL_EEENSB_IJNSW_ISI_SE_EENSW_INSB_IJNSC_ILi16EEESD_EEES1E_EEEEESN_NSB_IJlNSB_IJSE_llEEESY_EEESN_S1X_NS1L_6fusion15FusionCallbacksIS1P_NS1Y_17LinearCombinationISN_fSN_fLNS_15FloatRoundStyleE2EEES1Q_S1V_JEEENSA_5SM1004TMEM4LOAD26SM100_TMEM_LOAD_32dp32b16xENSA_13SM90_TMA_LOADENS17_INS18_ILi2ELi4ELi3EEES1B_NSW_INSB_IJNSC_ILi8EEES1S_EEENSB_IJS1S_SE_EEEEEEENSA_39AutoVectorizingCopyWithAssumedAlignmentILi128EEENSA_14SM90_TMA_STOREES2E_S2G_S2G_EEEvvEEEEvNT_6ParamsE,@"STO_CUDA_ENTRY STV_DEFAULT"
_ZN7cutlass13device_kernelINS_4conv6kernel13ConvUniversalINS1_16ConvProblemShapeILNS1_8OperatorE2ELi2EEENS1_10collective14CollectiveConvINS1_47MainloopSm100TmaUmmaWarpSpecializedImplicitGemmILS5_2ELi16ELi2ELi1ELi2EN4cute5tupleIJNSA_1CILi2EEENSC_ILi1EEESE_EEEEENSB_IJNSC_ILi128EEENSB_IJNSC_ILi64EEEEEENSB_IJNSC_ILi32EEEEEEEEENS_10tfloat32_tESN_NSA_8TiledMMAINSA_8MMA_AtomIJNSA_23SM100_MMA_TF32_2x1SM_SSISN_SN_fLi128ELi64ELNSA_4UMMA5MajorE1ELSS_1ELNSR_7ScaleInE0ELST_0EEEEEENSA_6LayoutINSB_IJSE_SE_SE_EEENSB_IJNSC_ILi0EEESY_SY_EEEEENSB_IJNSA_10UnderscoreES11_S11_EEEEENS7_6detail27Sm100ImplicitGemmTileTraitsINSA_18SM100_TMA_2SM_LOADENSA_14ComposedLayoutINSA_7SwizzleILi2ELi5ELi2EEENSA_18smem_ptr_flag_bitsILi32EEENSW_INSB_IJSK_NSC_ILi4EEEEEENSB_IJSE_SK_EEEEEEEvEENS15_INSA_25SM100_TMA_2SM_LOAD_IM2COLES1G_vEEEENS_8epilogue10collective18CollectiveEpilogueINS1L_23Sm100TmaWarpSpecializedILi3ELi2ELi16ELb1ELb0EEEJNSB_IJSI_SJ_SL_EEENSB_IJNSW_ISI_SE_EENSW_INSB_IJNSC_ILi16EEESD_EEES1E_EEEEESN_NSB_IJlNSB_IJSE_llEEESY_EEESN_S1X_NS1L_6fusion15FusionCallbacksIS1P_NS1Y_17LinearCombinationISN_fSN_fLNS_15FloatRoundStyleE2EEES1Q_S1V_JEEENSA_5SM1004TMEM4LOAD26SM100_TMEM_LOAD_32dp32b16xENSA_13SM90_TMA_LOADENS17_INS18_ILi2ELi4ELi3EEES1B_NSW_INSB_IJNSC_ILi8EEES1S_EEENSB_IJS1S_SE_EEEEEEENSA_39AutoVectorizingCopyWithAssumedAlignmentILi128EEENSA_14SM90_TMA_STOREES2E_S2G_S2G_EEEvvEEEEvNT_6ParamsE:
[----:B------:R-:W1:Y:S01]  /*0000*/  LDC R1, c[0x0][0x37c] ;  /* 0x0000df00ff017b82 */ /* 0x000e620000000800 */
[----:B------:R-:W2:Y:S01]  /*0010*/  S2R R66, SR_TID.X ;  /* 0x0000000000427919 */ /* 0x000ea20000002100 */
[----:B------:R-:W3:Y:S06]  /*0020*/  LDCU.64 UR8, c[0x0][0x890] ;  /* 0x00011200ff0877ac */ /* 0x000eec0008000a00 */
[----:B------:R-:W4:Y:S01]  /*0030*/  S2UR UR4, SR_CgaCtaId ;  /* 0x00000000000479c3 */ /* 0x000f220000008800 */
[----:B-1----:R-:W-:Y:S01]  /*0040*/  VIADD R1, R1, 0xfffffff8 ;  /* 0xfffffff801017836 */ /* 0x002fe20000000000 */
[----:B------:R-:W-:-:S02]  /*0050*/  PRMT R60, RZ, 0x7610, R60 ;  /* 0x00007610ff3c7816 */ /* 0x000fc4000000003c */
[----:B------:R-:W-:Y:S02]  /*0060*/  ELECT P1, URZ, PT ;  /* 0x0000000000ff782f */ /* 0x000fe40003820000 */
[----:B------:R-:W-:Y:S01]  /*0070*/  R2UR UR48, R1 ;  /* 0x00000000013072ca */ /* 0x000fe200000e0000 */
[----:B---3--:R-:W-:-:S04]  /*0080*/  UISETP.NE.U32.AND UP0, UPT, UR8, URZ, UPT ;  /* 0x000000ff0800728c */ /* 0x008fc8000bf05070 */
[----:B------:R-:W-:Y:S02]  /*0090*/  UISETP.NE.AND.EX UP0, UPT, UR9, URZ, UPT, UP0 ;  /* 0x000000ff0900728c */ /* 0x000fe4000bf05300 */
[----:B----4-:R-:W-:Y:S02]  /*00a0*/  ULOP3.LUT UR41, UR4, 0x1, URZ, 0xc0, !UPT ;  /* 0x0000000104297892 */ /* 0x010fe4000f8ec0ff */
[----:B------:R-:W-:Y:S01]  /*00b0*/  ULOP3.LUT UR40, UR4, 0x1, URZ, 0x3c, !UPT ;  /* 0x0000000104287892 */ /* 0x000fe2000f8e3cff */
[----:B--2---:R-:W-:-:S05]  /*00c0*/  SHF.R.U32.HI R61, RZ, 0x5, R66 ;  /* 0x00000005ff3d7819 */ /* 0x004fca0000011642 */
[----:B------:R-:W1:Y:S02]  /*00d0*/  SHFL.IDX PT, R0, R61, RZ, 0x1f ;  /* 0x00001fff3d007589 */ /* 0x000e6400000e0000 */
[----:B-1----:R-:W-:Y:S01]  /*00e0*/  R2UR UR18, R0 ;  /* 0x00000000001272ca */ /* 0x002fe200000e0000 */
[----:B------:R-:W-:-:S14]  /*00f0*/  BRA.U UP0, `(.L_x_0) ;  /* 0x0000000100307547 */ /* 0x000fdc000b800000 */
[----:B------:R-:W1:Y:S02]  /*0100*/  LDCU.64 UR4, c[0x0][0x888] ;  /* 0x00011100ff0477ac */ /* 0x000e640008000a00 */
[----:B-1----:R-:W-:-:S04]  /*0110*/  UISETP.NE.U32.AND UP0, UPT, UR4, URZ, UPT ;  /* 0x000000ff0400728c */ /* 0x002fc8000bf05070 */
[----:B------:R-:W-:-:S09]  /*0120*/  UISETP.NE.AND.EX UP0, UPT, UR5, URZ, UPT, UP0 ;  /* 0x000000ff0500728c */ /* 0x000fd2000bf05300 */
[----:B------:R-:W-:Y:S05]  /*0130*/  BRA.U !UP0, `(.L_x_1) ;  /* 0x0000000108147547 */ /* 0x000fea000b800000 */
[----:B------:R-:W1:Y:S01]  /*0140*/  LDC.64 R2, c[0x0][0x888] ;  /* 0x00022200ff027b82 */ /* 0x000e620000000a00 */
[----:B------:R-:W1:Y:S02]  /*0150*/  LDCU.64 UR4, c[0x0][0x358] ;  /* 0x00006b00ff0477ac */ /* 0x000e640008000a00 */
[----:B-1----:R1:W5:Y:S01]  /*0160*/  LDG.E R27, desc[UR4][R2.64] ;  /* 0x00000004021b7981 */ /* 0x002362000c1e1900 */
[----:B------:R-:W-:Y:S01]  /*0170*/  HFMA2 R60, -RZ, RZ, 0, 5.9604644775390625e-08 ;  /* 0x00000001ff3c7431 */ /* 0x000fe200000001ff */
[----:B------:R-:W-:Y:S05]  /*0180*/  BRA `(.L_x_0) ;  /* 0x00000000000c7947 */ /* 0x000fea0003800000 */
.L_x_1:
[----:B------:R-:W1:Y:S01]  /*0190*/  LDCU UR4, c[0x0][0x880] ;  /* 0x00011000ff0477ac */ /* 0x000e620008000800 */
[----:B------:R-:W-:Y:S01]  /*01a0*/  HFMA2 R60, -RZ, RZ, 0, 5.9604644775390625e-08 ;  /* 0x00000001ff3c7431 */ /* 0x000fe200000001ff */
[----:B-1----:R-:W-:-:S07]  /*01b0*/  MOV R27, UR4 ;  /* 0x00000004001b7c02 */ /* 0x002fce0008000f00 */
.L_x_0:
[----:B------:R-:W2:Y:S02]  /*01c0*/  LDCU.64 UR4, c[0x0][0x8b0] ;  /* 0x00011600ff0477ac */ /* 0x000ea40008000a00 */
[----:B--2---:R-:W-:-:S04]  /*01d0*/  UISETP.NE.U32.AND UP0, UPT, UR4, URZ, UPT ;  /* 0x000000ff0400728c */ /* 0x004fc8000bf05070 */
[----:B------:R-:W-:-:S09]  /*01e0*/  UISETP.NE.AND.EX UP0, UPT, UR5, URZ, UPT, UP0 ;  /* 0x000000ff0500728c */ /* 0x000fd2000bf05300 */
[----:B------:R-:W-:Y:S05]  /*01f0*/  BRA.U UP0, `(.L_x_2) ;  /* 0x0000000100287547 */ /* 0x000fea000b800000 */
[----:B------:R-:W2:Y:S02]  /*0200*/  LDCU.64 UR4, c[0x0][0x8a8] ;  /* 0x00011500ff0477ac */ /* 0x000ea40008000a00 */
[----:B--2---:R-:W-:-:S04]  /*0210*/  UISETP.NE.U32.AND UP0, UPT, UR4, URZ, UPT ;  /* 0x000000ff0400728c */ /* 0x004fc8000bf05070 */
[----:B------:R-:W-:-:S09]  /*0220*/  UISETP.NE.AND.EX UP0, UPT, UR5, URZ, UPT, UP0 ;  /* 0x000000ff0500728c */ /* 0x000fd2000bf05300 */
[----:B------:R-:W-:Y:S05]  /*0230*/  BRA.U !UP0, `(.L_x_3) ;  /* 0x0000000108107547 */ /* 0x000fea000b800000 */
[----:B------:R-:W2:Y:S01]  /*0240*/  LDC.64 R24, c[0x0][0x8a8] ;  /* 0x00022a00ff187b82 */ /* 0x000ea20000000a00 */
[----:B------:R-:W2:Y:S02]  /*0250*/  LDCU.64 UR4, c[0x0][0x358] ;  /* 0x00006b00ff0477ac */ /* 0x000ea40008000a00 */
[----:B--2---:R2:W5:Y:S01]  /*0260*/  LDG.E R24, desc[UR4][R24.64] ;  /* 0x0000000418187981 */ /* 0x004562000c1e1900 */
[----:B------:R-:W-:Y:S05]  /*0270*/  BRA `(.L_x_2) ;  /* 0x0000000000087947 */ /* 0x000fea0003800000 */
.L_x_3:
[----:B------:R-:W2:Y:S02]  /*0280*/  LDCU UR4, c[0x0][0x8a0] ;  /* 0x00011400ff0477ac */ /* 0x000ea40008000800 */
[----:B--2---:R-:W-:Y:S02]  /*0290*/  MOV R24, UR4 ;  /* 0x0000000400187c02 */ /* 0x004fe40008000f00 */
.L_x_2:
[----:B------:R-:W-:Y:S01]  /*02a0*/  IMAD.U32 R0, RZ, RZ, UR18 ;  /* 0x00000012ff007e24 */ /* 0x000fe2000f8e00ff */
[----:B------:R-:W-:Y:S04]  /*02b0*/  BSSY.RECONVERGENT B0, `(.L_x_4) ;  /* 0x000000c000007945 */ /* 0x000fe80003800200 */
[C---:B------:R-:W-:Y:S02]  /*02c0*/  ISETP.NE.OR P2, PT, R0.reuse, 0x1, !P1 ;  /* 0x000000010000780c */ /* 0x040fe40004f45670 */
[----:B------:R-:W-:-:S11]  /*02d0*/  ISETP.NE.OR P0, PT, R0, 0x3, !P1 ;  /* 0x000000030000780c */ /* 0x000fd60004f05670 */
[----:B------:R-:W-:Y:S05]  /*02e0*/  @P2 BRA `(.L_x_5) ;  /* 0x0000000000202947 */ /* 0x000fea0003800000 */
[----:B------:R-:W3:Y:S02]  /*02f0*/  LDCU.64 UR4, c[0x0][0x348] ;  /* 0x00006900ff0477ac */ /* 0x000ee40008000a00 */
[----:B---3--:R-:W-:Y:S02]  /*0300*/  UIADD3 UR6, UP1, UPT, UR4, 0x80, URZ ;  /* 0x0000008004067890 */ /* 0x008fe4000ff3e0ff */
[----:B------:R-:W-:Y:S02]  /*0310*/  UIADD3 UR4, UP0, UPT, UR4, 0x180, URZ ;  /* 0x0000018004047890 */ /* 0x000fe4000ff1e0ff */
[----:B------:R-:W-:Y:S02]  /*0320*/  UIADD3.X UR7, UPT, UPT, URZ, UR5, URZ, UP1, !UPT ;  /* 0x00000005ff077290 */ /* 0x000fe40008ffe4ff */
[----:B------:R-:W-:-:S07]  /*0330*/  UIADD3.X UR5, UPT, UPT, URZ, UR5, URZ, UP0, !UPT ;  /* 0x00000005ff057290 */ /* 0x000fce00087fe4ff */
[----:B------:R3:W-:Y:S02]  /*0340*/  UTMACCTL.PF [UR6] ;  /* 0x00000000060079b9 */ /* 0x0007e40008040000 */
[----:B------:R3:W-:Y:S02]  /*0350*/  UTMACCTL.PF [UR4] ;  /* 0x00000000040079b9 */ /* 0x0007e40008040000 */
[----:B---3--:R-:W-:Y:S01]  /*0360*/  NOP ;  /* 0x0000000000007918 */ /* 0x008fe20000000000 */
.L_x_5:
[----:B------:R-:W-:Y:S05]  /*0370*/  BSYNC.RECONVERGENT B0 ;  /* 0x0000000000007941 */ /* 0x000fea0003800200 */
.L_x_4:
[----:B------:R-:W-:Y:S04]  /*0380*/  BSSY.RECONVERGENT B0, `(.L_x_6) ;  /* 0x000000a000007945 */ /* 0x000fe80003800200 */
        /* <DEDUP_REMOVED lines=9> */
.L_x_7:
[----:B------:R-:W-:Y:S05]  /*0420*/  BSYNC.RECONVERGENT B0 ;  /* 0x0000000000007941 */ /* 0x000fea0003800200 */
.L_x_6:
[----:B------:R-:W3:Y:S01]  /*0430*/  LDCU.64 UR4, c[0x0][0x888] ;  /* 0x00011100ff0477ac */ /* 0x000ee20008000a00 */
[----:B------:R-:W-:Y:S02]  /*0440*/  UISETP.EQ.U32.AND UP2, UPT, UR8, URZ, UPT ;  /* 0x000000ff0800728c */ /* 0x000fe4000bf42070 */
[----:B------:R-:W-:Y:S02]  /*0450*/  UPLOP3.LUT UP3, UPT, UPT, UPT, UPT, 0x80, 0x8 ;  /* 0x000000000008789c */ /* 0x000fe40003f6f070 */
[----:B---3--:R-:W-:-:S04]  /*0460*/  UISETP.NE.U32.AND UP0, UPT, UR4, URZ, UPT ;  /* 0x000000ff0400728c */ /* 0x008fc8000bf05070 */
[----:B------:R-:W-:-:S04]  /*0470*/  UISETP.NE.AND.EX UP1, UPT, UR5, URZ, UPT, UP0 ;  /* 0x000000ff0500728c */ /* 0x000fc8000bf25300 */
[----:B------:R-:W-:-:S04]  /*0480*/  UISETP.EQ.OR.EX UP4, UPT, UR9, URZ, !UP1, UP2 ;  /* 0x000000ff0900728c */ /* 0x000fc8000cf82720 */
[----:B------:R-:W-:-:S06]  /*0490*/  UP2UR UR4, UPR, URZ, 0x10 ;  /* 0x00000010ff047883 */ /* 0x000fcc0008000000 */
[----:B------:R-:W-:Y:S01]  /*04a0*/  MOV R65, UR4 ;  /* 0x0000000400417c02 */ /* 0x000fe20008000f00 */
[----:B------:R-:W-:Y:S06]  /*04b0*/  BRA.U !UP4, `(.L_x_8) ;  /* 0x000000010c207547 */ /* 0x000fec000b800000 */
[----:B------:R-:W-:Y:S01]  /*04c0*/  UISETP.NE.U32.AND UP2, UPT, UR8, URZ, UPT ;  /* 0x000000ff0800728c */ /* 0x000fe2000bf45070 */
[----:B-----5:R-:W-:Y:S01]  /*04d0*/  FSETP.NEU.AND P0, PT, R27, RZ, PT ;  /* 0x000000ff1b00720b */ /* 0x020fe20003f0d000 */
[----:B------:R-:W-:Y:S02]  /*04e0*/  USEL UR4, URZ, 0xffffffff, UP1 ;  /* 0xffffffffff047887 */ /* 0x000fe40008800000 */
[----:B------:R-:W-:-:S10]  /*04f0*/  UISETP.NE.AND.EX UP2, UPT, UR9, URZ, UPT, UP2 ;  /* 0x000000ff0900728c */ /* 0x000fd4000bf45320 */
[----:B------:R-:W-:Y:S01]  /*0500*/  VOTEU.ANY UP0, P0 ;  /* 0x0000000000ff7886 */ /* 0x000fe20000000100 */
[----:B------:R-:W-:-:S04]  /*0510*/  @!UP2 USEL UR4, URZ, 0xffffffff, UP0 ;  /* 0xffffffffff04a887 */ /* 0x000fc80008000000 */
[----:B------:R-:W-:-:S04]  /*0520*/  ULOP3.LUT UR4, UR4, 0x1, URZ, 0xc0, !UPT ;  /* 0x0000000104047892 */ /* 0x000fc8000f8ec0ff */
[----:B------:R-:W-:-:S11]  /*0530*/  UISETP.NE.U32.AND UP3, UPT, UR4, 0x1, UPT ;  /* 0x000000010400788c */ /* 0x000fd6000bf65070 */
.L_x_8:
[----:B------:R-:W3:Y:S01]  /*0540*/  SHFL.IDX PT, R0, R61, RZ, 0x1f ;  /* 0x00001fff3d007589 */ /* 0x000ee200000e0000 */
[----:B------:R-:W-:Y:S02]  /*0550*/  UISETP.NE.AND UP5, UPT, UR18, 0x2, UPT ;  /* 0x000000021200788c */ /* 0x000fe4000bfa5270 */
[----:B------:R-:W-:Y:S02]  /*0560*/  UISETP.NE.AND UP0, UPT, UR18, 0x2, UPT ;  /* 0x000000021200788c */ /* 0x000fe4000bf05270 */
[----:B------:R-:W-:Y:S02]  /*0570*/  UISETP.NE.OR UP2, UPT, UR41, URZ, UP5 ;  /* 0x000000ff2900728c */ /* 0x000fe4000af45670 */
[----:B------:R-:W-:-:S04]  /*0580*/  USEL UR52, URZ, 0x1, UP0 ;  /* 0x00000001ff347887 */ /* 0x000fc80008000000 */
[----:B------:R-:W-:Y:S02]  /*0590*/  PLOP3.LUT P3, PT, P1, PT, UP2, 0xae, 0xea ;  /* 0x0000000000ea781c */ /* 0x000fe40000f6f52e */
[----:B---3--:R-:W-:-:S13]  /*05a0*/  ISETP.NE.AND P0, PT, R0, RZ, PT ;  /* 0x000000ff0000720c */ /* 0x008fda0003f05270 */
[----:B------:R-:W-:Y:S05]  /*05b0*/  @P0 BRA `(.L_x_9) ;  /* 0x0000000000b40947 */ /* 0x000fea0003800000 */
[----:B------:R-:W-:Y:S01]  /*05c0*/  ELECT P0, URZ, PT ;  /* 0x0000000000ff782f */ /* 0x000fe20003800000 */
[----:B------:R-:W-:-:S12]  /*05d0*/  BSSY.RECONVERGENT B0, `(.L_x_9) ;  /* 0x000002b000007945 */ /* 0x000fd80003800200 */
[----:B------:R-:W-:Y:S05]  /*05e0*/  @!P0 BRA `(.L_x_10) ;  /* 0x0000000000a48947 */ /* 0x000fea0003800000 */
[----:B------:R-:W3:Y:S01]  /*05f0*/  S2UR UR5, SR_CgaCtaId ;  /* 0x00000000000579c3 */ /* 0x000ee20000008800 */
[----:B------:R-:W-:Y:S01]  /*0600*/  UMOV UR4, 0x400 ;  /* 0x0000040000047882 */ /* 0x000fe20000000000 */
[----:B------:R-:W-:Y:S02]  /*0610*/  UMOV UR6, 0x1 ;  /* 0x0000000100067882 */ /* 0x000fe40000000000 */
[----:B------:R-:W-:-:S04]  /*0620*/  UIADD3 UR6, UPT, UPT, -UR6, 0x100000, URZ ;  /* 0x0010000006067890 */ /* 0x000fc8000fffe1ff */
[----:B------:R-:W-:Y:S02]  /*0630*/  USHF.L.U32 UR7, UR6, 0xb, URZ ;  /* 0x0000000b06077899 */ /* 0x000fe400080006ff */
[----:B------:R-:W-:Y:S02]  /*0640*/  USHF.L.U32 UR6, UR6, 0x1, URZ ;  /* 0x0000000106067899 */ /* 0x000fe400080006ff */
[----:B---3--:R-:W-:Y:S01]  /*0650*/  ULEA UR4, UR5, UR4, 0x18 ;  /* 0x0000000405047291 */ /* 0x008fe2000f8ec0ff */
[----:B------:R-:W3:Y:S11]  /*0660*/  FENCE.VIEW.ASYNC.S ;  /* 0x00000000000073c6 */ /* 0x000ef60000000000 */
[----:B---3--:R3:W4:Y:S01]  /*0670*/  SYNCS.EXCH.64 URZ, [UR4], UR6 ;  /* 0x0000000604ff75b2 */ /* 0x0087220008000100 */
[----:B------:R3:W1:Y:S01]  /*0680*/  SYNCS.EXCH.64 URZ, [UR4+0x80], UR6 ;  /* 0x0000800604ff75b2 */ /* 0x0006620008000100 */
        /* <DEDUP_REMOVED lines=29> */
[----:B------:R3:W1:Y:S02]  /*0860*/  SYNCS.EXCH.64 URZ, [UR4+0xf8], UR6 ;  /* 0x0000f80604ff75b2 */ /* 0x0006640008000100 */
[----:B---34-:R-:W-:Y:S01]  /*0870*/  NOP ;  /* 0x0000000000007918 */ /* 0x018fe20000000000 */
.L_x_10:
[----:B------:R-:W-:Y:S05]  /*0880*/  BSYNC.RECONVERGENT B0 ;  /* 0x0000000000007941 */ /* 0x000fea0003800200 */
.L_x_9:
[----:B------:R-:W3:Y:S01]  /*0890*/  SHFL.IDX PT, R0, R61, RZ, 0x1f ;  /* 0x00001fff3d007589 */ /* 0x000ee200000e0000 */
[----:B------:R-:W-:Y:S01]  /*08a0*/  NOP ;  /* 0x0000000000007918 */ /* 0x000fe20000000000 */
[----:B---3--:R-:W-:-:S13]  /*08b0*/  ISETP.NE.AND P0, PT, R0, 0x1, PT ;  /* 0x000000010000780c */ /* 0x008fda0003f05270 */
[----:B------:R-:W-:Y:S05]  /*08c0*/  @P0 BRA `(.L_x_11) ;  /* 0x0000000000500947 */ /* 0x000fea0003800000 */
[----:B------:R-:W3:Y:S01]  /*08d0*/  S2UR UR5, SR_CgaCtaId ;  /* 0x00000000000579c3 */ /* 0x000ee20000008800 */
[----:B------:R-:W-:Y:S01]  /*08e0*/  UMOV UR4, 0x400 ;  /* 0x0000040000047882 */ /* 0x000fe20000000000 */
[----:B------:R-:W-:Y:S01]  /*08f0*/  UMOV UR8, 0x20 ;  /* 0x0000002000087882 */ /* 0x000fe20000000000 */
[----:B------:R-:W-:Y:S01]  /*0900*/  UMOV UR6, 0x80 ;  /* 0x0000008000067882 */ /* 0x000fe20000000000 */
[----:B------:R-:W-:-:S04]  /*0910*/  UIADD3 UR8, UPT, UPT, -UR8, 0x100000, URZ ;  /* 0x0010000008087890 */ /* 0x000fc8000fffe1ff */
[----:B------:R-:W-:Y:S02]  /*0920*/  USHF.L.U32 UR9, UR8, 0xb, URZ ;  /* 0x0000000b08097899 */ /* 0x000fe400080006ff */
[----:B------:R-:W-:Y:S02]  /*0930*/  USHF.L.U32 UR8, UR8, 0x1, URZ ;  /* 0x0000000108087899 */ /* 0x000fe400080006ff */
[----:B------:R-:W-:-:S04]  /*0940*/  UIADD3 UR6, UPT, UPT, -UR6, 0x100000, URZ ;  /* 0x0010000006067890 */ /* 0x000fc8000fffe1ff */
[----:B------:R-:W-:Y:S02]  /*0950*/  USHF.L.U32 UR7, UR6, 0xb, URZ ;  /* 0x0000000b06077899 */ /* 0x000fe400080006ff */
[----:B------:R-:W-:Y:S01]  /*0960*/  USHF.L.U32 UR6, UR6, 0x1, URZ ;  /* 0x0000000106067899 */ /* 0x000fe200080006ff */
[----:B------:R-:W-:Y:S01]  /*0970*/  ELECT P0, URZ, PT ;  /* 0x0000000000ff782f */ /* 0x000fe20003800000 */
[----:B---3--:R-:W-:Y:S01]  /*0980*/  ULEA UR4, UR5, UR4, 0x18 ;  /* 0x0000000405047291 */ /* 0x008fe2000f8ec0ff */
[----:B------:R-:W3:Y:S11]  /*0990*/  FENCE.VIEW.ASYNC.S ;  /* 0x00000000000073c6 */ /* 0x000ef60000000000 */
[----:B---3--:R3:W4:Y:S01]  /*09a0*/  SYNCS.EXCH.64 URZ, [UR4+0x100], UR8 ;  /* 0x0001000804ff75b2 */ /* 0x0087220008000100 */
[----:B------:R3:W1:Y:S01]  /*09b0*/  SYNCS.EXCH.64 URZ, [UR4+0x118], UR6 ;  /* 0x0001180604ff75b2 */ /* 0x0006620008000100 */
[----:B------:R3:W1:Y:S01]  /*09c0*/  SYNCS.EXCH.64 URZ, [UR4+0x108], UR8 ;  /* 0x0001080804ff75b2 */ /* 0x0006620008000100 */
[----:B------:R3:W1:Y:S01]  /*09d0*/  SYNCS.EXCH.64 URZ, [UR4+0x120], UR6 ;  /* 0x0001200604ff75b2 */ /* 0x0006620008000100 */
[----:B------:R3:W1:Y:S01]  /*09e0*/  SYNCS.EXCH.64 URZ, [UR4+0x110], UR8 ;  /* 0x0001100804ff75b2 */ /* 0x0006620008000100 */
[----:B------:R3:W1:Y:S01]  /*09f0*/  SYNCS.EXCH.64 URZ, [UR4+0x128], UR6 ;  /* 0x0001280604ff75b2 */ /* 0x0006620008000100 */
[----:B------:R-:W-:Y:S01]  /*0a00*/  NOP ;  /* 0x0000000000007918 */ /* 0x000fe20000000000 */
.L_x_11:
[----:B------:R-:W2:Y:S01]  /*0a10*/  SHFL.IDX PT, R0, R61, RZ, 0x1f ;  /* 0x00001fff3d007589 */ /* 0x000ea200000e0000 */
[----:B------:R-:W-:Y:S01]  /*0a20*/  NOP ;  /* 0x0000000000007918 */ /* 0x000fe20000000000 */
[----:B--2---:R-:W-:-:S13]  /*0a30*/  ISETP.NE.AND P0, PT, R0, 0x3, PT ;  /* 0x000000030000780c */ /* 0x004fda0003f05270 */
[----:B------:R-:W-:Y:S05]  /*0a40*/  @P0 BRA `(.L_x_12) ;  /* 0x0000000000300947 */ /* 0x000fea0003800000 */
[----:B------:R-:W2:Y:S01]  /*0a50*/  S2UR UR5, SR_CgaCtaId ;  /* 0x00000000000579c3 */ /* 0x000ea20000008800 */
[----:B---3--:R-:W-:Y:S01]  /*0a60*/  UMOV UR4, 0x400 ;  /* 0x0000040000047882 */ /* 0x008fe20000000000 */
[----:B------:R-:W-:Y:S01]  /*0a70*/  UMOV UR6, 0x20 ;  /* 0x0000002000067882 */ /* 0x000fe20000000000 */
[----:B------:R-:W-:Y:S01]  /*0a80*/  ELECT P0, URZ, PT ;  /* 0x0000000000ff782f */ /* 0x000fe20003800000 */
[----:B------:R-:W-:-:S04]  /*0a90*/  UIADD3 UR6, UPT, UPT, -UR6, 0x100000, URZ ;  /* 0x0010000006067890 */ /* 0x000fc8000fffe1ff */
[----:B------:R-:W-:Y:S02]  /*0aa0*/  USHF.L.U32 UR7, UR6, 0xb, URZ ;  /* 0x0000000b06077899 */ /* 0x000fe400080006ff */
[----:B------:R-:W-:Y:S02]  /*0ab0*/  USHF.L.U32 UR6, UR6, 0x1, URZ ;  /* 0x0000000106067899 */ /* 0x000fe400080006ff */
[----:B--2---:R-:W-:Y:S01]  /*0ac0*/  ULEA UR4, UR5, UR4, 0x18 ;  /* 0x0000000405047291 */ /* 0x004fe2000f8ec0ff */
[----:B------:R-:W2:Y:S11]  /*0ad0*/  FENCE.VIEW.ASYNC.S ;  /* 0x00000000000073c6 */ /* 0x000eb60000000000 */
[----:B--2---:R2:W3:Y:S01]  /*0ae0*/  SYNCS.EXCH.64 URZ, [UR4+0x130], UR6 ;  /* 0x0001300604ff75b2 */ /* 0x0044e20008000100 */
[----:B------:R2:W1:Y:S01]  /*0af0*/  SYNCS.EXCH.64 URZ, [UR4+0x138], UR6 ;  /* 0x0001380604ff75b2 */ /* 0x0004620008000100 */
[----:B------:R-:W-:Y:S01]  /*0b00*/  NOP ;  /* 0x0000000000007918 */ /* 0x000fe20000000000 */
.L_x_12:
[----:B------:R-:W4:Y:S01]  /*0b10*/  SHFL.IDX PT, R0, R61, RZ, 0x1f ;  /* 0x00001fff3d007589 */ /* 0x000f2200000e0000 */
[----:B------:R-:W-:Y:S01]  /*0b20*/  NOP ;  /* 0x0000000000007918 */ /* 0x000fe20000000000 */
[----:B----4-:R-:W-:-:S13]  /*0b30*/  ISETP.NE.AND P0, PT, R0, 0x4, PT ;  /* 0x000000040000780c */ /* 0x010fda0003f05270 */
[----:B------:R-:W-:Y:S05]  /*0b40*/  @P0 BRA `(.L_x_13) ;  /* 0x0000000000440947 */ /* 0x000fea0003800000 */
[----:B------:R-:W4:Y:S01]  /*0b50*/  S2UR UR5, SR_CgaCtaId ;  /* 0x00000000000579c3 */ /* 0x000f220000008800 */
[----:B--23--:R-:W-:Y:S01]  /*0b60*/  UMOV UR4, 0x1e0 ;  /* 0x000001e000047882 */ /* 0x00cfe20000000000 */
[----:B------:R-:W-:Y:S01]  /*0b70*/  UMOV UR6, 0x400 ;  /* 0x0000040000067882 */ /* 0x000fe20000000000 */
[----:B------:R-:W-:Y:S01]  /*0b80*/  USEL UR4, UR4, 0x1a0, UP3 ;  /* 0x000001a004047887 */ /* 0x000fe20009800000 */
[----:B------:R-:W-:Y:S01]  /*0b90*/  UMOV UR8, 0x1 ;  /* 0x0000000100087882 */ /* 0x000fe20000000000 */
[----:B------:R-:W-:Y:S01]  /*0ba0*/  ELECT P0, URZ, PT ;  /* 0x0000000000ff782f */ /* 0x000fe20003800000 */
[----:B------:R-:W-:-:S04]  /*0bb0*/  UIADD3 UR8, UPT, UPT, -UR8, 0x100000, URZ ;  /* 0x0010000008087890 */ /* 0x000fc8000fffe1ff */
[----:B------:R-:W-:Y:S02]  /*0bc0*/  USHF.L.U32 UR9, UR8, 0xb, URZ ;  /* 0x0000000b08097899 */ /* 0x000fe400080006ff */
[----:B------:R-:W-:Y:S02]  /*0bd0*/  USHF.L.U32 UR8, UR8, 0x1, URZ ;  /* 0x0000000108087899 */ /* 0x000fe400080006ff */
[----:B----4-:R-:W-:Y:S02]  /*0be0*/  ULEA UR6, UR5, UR6, 0x18 ;  /* 0x0000000605067291 */ /* 0x010fe4000f8ec0ff */
[----:B------:R-:W-:-:S04]  /*0bf0*/  UIADD3 UR4, UPT, UPT, -UR4, 0x100000, URZ ;  /* 0x0010000004047890 */ /* 0x000fc8000fffe1ff */
[----:B------:R-:W-:Y:S02]  /*0c00*/  USHF.L.U32 UR5, UR4, 0xb, URZ ;  /* 0x0000000b04057899 */ /* 0x000fe400080006ff */
[----:B------:R-:W-:Y:S01]  /*0c10*/  USHF.L.U32 UR4, UR4, 0x1, URZ ;  /* 0x0000000104047899 */ /* 0x000fe200080006ff */
[----:B------:R-:W2:Y:S03]  /*0c20*/  FENCE.VIEW.ASYNC.S ;  /* 0x00000000000073c6 */ /* 0x000ea60000000000 */
[----:B--2---:R4:W2:Y:S08]  /*0c30*/  SYNCS.EXCH.64 URZ, [UR6+0x140], UR8 ;  /* 0x0001400806ff75b2 */ /* 0x0048b00008000100 */
[----:B------:R4:W3:Y:S02]  /*0c40*/  SYNCS.EXCH.64 URZ, [UR6+0x148], UR4 ;  /* 0x0001480406ff75b2 */ /* 0x0008e40008000100 */
[----:B----4-:R-:W-:Y:S01]  /*0c50*/  NOP ;  /* 0x0000000000007918 */ /* 0x010fe20000000000 */
.L_x_13:
[----:B------:R-:W4:Y:S01]  /*0c60*/  SHFL.IDX PT, R0, R61, RZ, 0x1f ;  /* 0x00001fff3d007589 */ /* 0x000f2200000e0000 */
[----:B------:R-:W-:Y:S01]  /*0c70*/  ISETP.NE.OR P1, PT, RZ, UR18, !P1 ;  /* 0x00000012ff007c0c */ /* 0x000fe2000cf25670 */
[----:B------:R-:W-:Y:S01]  /*0c80*/  NOP ;  /* 0x0000000000007918 */ /* 0x000fe20000000000 */
[----:B----4-:R-:W-:-:S13]  /*0c90*/  ISETP.NE.AND P0, PT, R0, 0x5, PT ;  /* 0x000000050000780c */ /* 0x010fda0003f05270 */
[----:B------:R-:W-:Y:S05]  /*0ca0*/  @P0 BRA `(.L_x_14) ;  /* 0x0000000000480947 */ /* 0x000fea0003800000 */
[----:B------:R-:W4:Y:S01]  /*0cb0*/  S2UR UR5, SR_CgaCtaId ;  /* 0x00000000000579c3 */ /* 0x000f220000008800 */
[----:B--23--:R-:W-:Y:S01]  /*0cc0*/  UMOV UR4, 0x400 ;  /* 0x0000040000047882 */ /* 0x00cfe20000000000 */
        /* <DEDUP_REMOVED lines=9> */
[----:B----4-:R-:W-:Y:S01]  /*0d60*/  ULEA UR4, UR5, UR4, 0x18 ;  /* 0x0000000405047291 */ /* 0x010fe2000f8ec0ff */
[----:B------:R-:W2:Y:S11]  /*0d70*/  FENCE.VIEW.ASYNC.S ;  /* 0x00000000000073c6 */ /* 0x000eb60000000000 */
[----:B--2---:R4:W2:Y:S01]  /*0d80*/  SYNCS.EXCH.64 URZ, [UR4+0x150], UR6 ;  /* 0x0001500604ff75b2 */ /* 0x0048a20008000100 */
[----:B------:R4:W3:Y:S01]  /*0d90*/  SYNCS.EXCH.64 URZ, [UR4+0x160], UR8 ;  /* 0x0001600804ff75b2 */ /* 0x0008e20008000100 */
[----:B------:R4:W1:Y:S01]  /*0da0*/  SYNCS.EXCH.64 URZ, [UR4+0x158], UR6 ;  /* 0x0001580604ff75b2 */ /* 0x0008620008000100 */
[----:B------:R4:W1:Y:S02]  /*0db0*/  SYNCS.EXCH.64 URZ, [UR4+0x168], UR8 ;  /* 0x0001680804ff75b2 */ /* 0x0008640008000100 */
[----:B----4-:R-:W-:Y:S01]  /*0dc0*/  NOP ;  /* 0x0000000000007918 */ /* 0x010fe20000000000 */
.L_x_14:
[----:B--23--:R-:W2:Y:S01]  /*0dd0*/  S2UR UR7, SR_CgaCtaId ;  /* 0x00000000000779c3 */ /* 0x00cea20000008800 */
[----:B------:R-:W-:Y:S01]  /*0de0*/  VOTEU.ALL UP0, P1 ;  /* 0x0000000000ff7886 */ /* 0x000fe20000800000 */
[----:B------:R-:W-:Y:S01]  /*0df0*/  UMOV UR4, 0x20 ;  /* 0x0000002000047882 */ /* 0x000fe20000000000 */
[----:B------:R-:W-:Y:S01]  /*0e00*/  NOP ;  /* 0x0000000000007918 */ /* 0x000fe20000000000 */
[----:B-1----:R-:W-:Y:S01]  /*0e10*/  LOP3.LUT R3, R66, 0x1f, RZ, 0xc0, !PT ;  /* 0x0000001f42037812 */ /* 0x002fe200078ec0ff */
[----:B------:R-:W-:Y:S01]  /*0e20*/  UISETP.NE.AND UP4, UPT, UR18, URZ, UPT ;  /* 0x000000ff1200728c */ /* 0x000fe2000bf85270 */
[----:B------:R-:W-:Y:S01]  /*0e30*/  @!UP0 UMOV UR6, 0x400 ;  /* 0x0000040000068882 */ /* 0x000fe20000000000 */
[----:B------:R-:W-:-:S04]  /*0e40*/  @!UP0 UIADD3 UR4, UPT, UPT, -UR4, 0x100000, URZ ;  /* 0x0010000004048890 */ /* 0x000fc8000fffe1ff */
[----:B------:R-:W-:Y:S02]  /*0e50*/  @!UP0 USHF.L.U32 UR5, UR4, 0xb, URZ ;  /* 0x0000000b04058899 */ /* 0x000fe400080006ff */
[----:B------:R-:W-:Y:S02]  /*0e60*/  @!UP0 USHF.L.U32 UR4, UR4, 0x1, URZ ;  /* 0x0000000104048899 */ /* 0x000fe400080006ff */
[----:B--2---:R-:W-:Y:S01]  /*0e70*/  @!UP0 ULEA UR6, UR7, UR6, 0x18 ;  /* 0x0000000607068291 */ /* 0x004fe2000f8ec0ff */
[----:B------:R-:W1:Y:S01]  /*0e80*/  LDCU UR7, c[0x0][0x36c] ;  /* 0x00006d80ff0777ac */ /* 0x000e620008000800 */
[----:B------:R-:W-:Y:S01]  /*0e90*/  VOTEU.ALL UP0, P1 ;  /* 0x0000000000ff7886 */ /* 0x000fe20000800000 */
[----:B------:R-:W2:Y:S09]  /*0ea0*/  FENCE.VIEW.ASYNC.S ;  /* 0x00000000000073c6 */ /* 0x000eb20000000000 */
[----:B--2---:R2:W3:Y:S01]  /*0eb0*/  @!UP0 SYNCS.EXCH.64 URZ, [UR6+0x170], UR4 ;  /* 0x0001700406ff85b2 */ /* 0x0044e20008000100 */
[----:B-1----:R-:W-:-:S09]  /*0ec0*/  UISETP.EQ.U32.AND UP6, UPT, UR7, 0x1, UPT ;  /* 0x000000010700788c */ /* 0x002fd2000bfc2070 */
[----:B--2---:R-:W-:Y:S05]  /*0ed0*/  BRA.U !UP6, `(.L_x_15) ;  /* 0x000000010e087547 */ /* 0x004fea000b800000 */
[----:B---3--:R-:W-:Y:S01]  /*0ee0*/  UCGABAR_ARV ;  /* 0x00000000000079c7 */ /* 0x008fe20008000000 */
[----:B------:R-:W-:Y:S05]  /*0ef0*/  BRA `(.L_x_16) ;  /* 0x0000000000047947 */ /* 0x000fea0003800000 */
.L_x_15:
[----:B---3--:R-:W-:Y:S01]  /*0f00*/  NOP ;  /* 0x0000000000007918 */ /* 0x008fe20000000000 */
.L_x_16:
[----:B------:R-:W1:Y:S01]  /*0f10*/  S2UR UR22, SR_CTAID.X ;  /* 0x00000000001679c3 */ /* 0x000e620000002500 */
[----:B------:R-:W-:-:S05]  /*0f20*/  CS2R.32 R64, SR_CgaSize ;  /* 0x0000000000407805 */ /* 0x000fca0000008a00 */
[----:B------:R-:W-:-:S05]  /*0f30*/  IMAD R64, R64, -0xa0, RZ ;  /* 0xffffff6040407824 */ /* 0x000fca00078e02ff */
[----:B------:R-:W-:-:S14]  /*0f40*/  R2UR UR5, R64 ;  /* 0x00000000400572ca */ /* 0x000fdc00000e0000 */
[----:B------:R-:W2:Y:S01]  /*0f50*/  LDCU UR5, c[0x0][UR5+0x2b0] ;  /* 0x00005600050577ac */ /* 0x000ea20008000800 */
[----:B------:R-:W-:-:S05]  /*0f60*/  CS2R.32 R64, SR_CgaSize ;  /* 0x0000000000407805 */ /* 0x000fca0000008a00 */
[----:B------:R-:W-:-:S05]  /*0f70*/  IMAD R64, R64, -0xa0, RZ ;  /* 0xffffff6040407824 */ /* 0x000fca00078e02ff */
[----:B------:R-:W-:-:S14]  /*0f80*/  R2UR UR4, R64 ;  /* 0x00000000400472ca */ /* 0x000fdc00000e0000 */
[----:B------:R-:W3:Y:S01]  /*0f90*/  LDCU UR4, c[0x0][UR4+0x2b4] ;  /* 0x00005680040477ac */ /* 0x000ee20008000800 */
[----:B------:R-:W4:Y:S01]  /*0fa0*/  S2UR UR19, SR_CTAID.Y ;  /* 0x00000000001379c3 */ /* 0x000f220000002600 */
[----:B------:R-:W-:-:S05]  /*0fb0*/  CS2R.32 R64, SR_CgaSize ;  /* 0x0000000000407805 */ /* 0x000fca0000008a00 */
[----:B------:R-:W-:-:S05]  /*0fc0*/  IMAD R64, R64, -0xa0, RZ ;  /* 0xffffff6040407824 */ /* 0x000fca00078e02ff */
[----:B------:R-:W-:-:S14]  /*0fd0*/  R2UR UR7, R64 ;  /* 0x00000000400772ca */ /* 0x000fdc00000e0000 */
[----:B------:R-:W3:Y:S01]  /*0fe0*/  LDCU UR7, c[0x0][UR7+0x2a0] ;  /* 0x00005400070777ac */ /* 0x000ee20008000800 */
[----:B------:R-:W-:-:S05]  /*0ff0*/  CS2R.32 R64, SR_CgaSize ;  /* 0x0000000000407805 */ /* 0x000fca0000008a00 */
[----:B------:R-:W-:-:S05]  /*1000*/  IMAD R64, R64, -0xa0, RZ ;  /* 0xffffff6040407824 */ /* 0x000fca00078e02ff */
[----:B------:R-:W-:-:S14]  /*1010*/  R2UR UR8, R64 ;  /* 0x00000000400872ca */ /* 0x000fdc00000e0000 */
[----:B------:R-:W3:Y:S01]  /*1020*/  LDCU UR8, c[0x0][UR8+0x2a4] ;  /* 0x00005480080877ac */ /* 0x000ee20008000800 */
[----:B------:R-:W3:Y:S01]  /*1030*/  LDCU UR20, c[0x0][0xb24] ;  /* 0x00016480ff1477ac */ /* 0x000ee20008000800 */
[----:B------:R-:W3:Y:S01]  /*1040*/  LDCU UR39, c[0x0][0xb24] ;  /* 0x00016480ff2777ac */ /* 0x000ee20008000800 */
[----:B-1----:R-:W-:Y:S01]  /*1050*/  I2FP.F32.U32 R2, UR22 ;  /* 0x0000001600027c45 */ /* 0x002fe20008201000 */
[----:B------:R-:W1:Y:S04]  /*1060*/  LDCU UR24, c[0x0][0xb30] ;  /* 0x00016600ff1877ac */ /* 0x000e680008000800 */
[----:B--2---:R-:W-:Y:S01]  /*1070*/  FMUL R2, R2, UR5 ;  /* 0x0000000502027c20 */ /* 0x004fe20008400000 */
[----:B----4-:R-:W-:-:S05]  /*1080*/  I2FP.F32.U32 R0, UR19 ;  /* 0x0000001300007c45 */ /* 0x010fca0008201000 */
[----:B------:R-:W2:Y:S01]  /*1090*/  F2I.U32.TRUNC.NTZ R2, R2 ;  /* 0x0000000200027305 */ /* 0x000ea2000020f000 */
[----:B---3--:R-:W-:-:S07]  /*10a0*/  FMUL R0, R0, UR4 ;  /* 0x0000000400007c20 */ /* 0x008fce0008400000 */
[----:B------:R-:W3:Y:S01]  /*10b0*/  F2I.U32.TRUNC.NTZ R0, R0 ;  /* 0x0000000000007305 */ /* 0x000ee2000020f000 */
[----:B--2---:R-:W-:Y:S02]  /*10c0*/  R2UR UR4, R2 ;  /* 0x00000000020472ca */ /* 0x004fe400000e0000 */
[----:B------:R-:W-:Y:S02]  /*10d0*/  PRMT R2, RZ, 0x7610, R2 ;  /* 0x00007610ff027816 */ /* 0x000fe40000000002 */
[----:B---3--:R-:W-:Y:S02]  /*10e0*/  R2UR UR6, R0 ;  /* 0x00000000000672ca */ /* 0x008fe400000e0000 */
[----:B------:R-:W-:-:S07]  /*10f0*/  PRMT R0, RZ, 0x7610, R0 ;  /* 0x00007610ff007816 */ /* 0x000fce0000000000 */
[----:B------:R-:W-:-:S04]  /*1100*/  UIADD3 UR5, UPT, UPT, -UR4, URZ, URZ ;  /* 0x000000ff04057290 */ /* 0x000fc8000fffe1ff */
[----:B------:R-:W-:Y:S02]  /*1110*/  UIMAD UR5, UR7, UR5, UR22 ;  /* 0x00000005070572a4 */ /* 0x000fe4000f8e0216 */
[----:B------:R-:W-:-:S04]  /*1120*/  UIADD3 UR4, UPT, UPT, -UR6, URZ, URZ ;  /* 0x000000ff06047290 */ /* 0x000fc8000fffe1ff */
[----:B------:R-:W-:Y:S01]  /*1130*/  IMAD.U32 R64, RZ, RZ, UR5 ;  /* 0x00000005ff407e24 */ /* 0x000fe2000f8e00ff */
[----:B------:R-:W-:-:S06]  /*1140*/  UIMAD UR4, UR8, UR4, UR19 ;  /* 0x00000004080472a4 */ /* 0x000fcc000f8e0213 */
[----:B------:R-:W-:Y:S01]  /*1150*/  IMAD.U32 R63, RZ, RZ, UR4 ;  /* 0x00000004ff3f7e24 */ /* 0x000fe2000f8e00ff */
[----:B-1----:R-:W-:Y:S06]  /*1160*/  BRA.U UP4, `(.L_x_17) ;  /* 0x0000000104307547 */ /* 0x002fec000b800000 */
[----:B------:R-:W-:Y:S01]  /*1170*/  R2UR UR5, R63 ;  /* 0x000000003f0572ca */ /* 0x000fe200000e0000 */
[----:B------:R-:W-:Y:S01]  /*1180*/  UMOV UR7, 0x3 ;  /* 0x0000000300077882 */ /* 0x000fe20000000000 */
[----:B------:R-:W-:-:S11]  /*1190*/  R2UR UR4, R64 ;  /* 0x00000000400472ca */ /* 0x000fd600000e0000 */
[----:B------:R-:W-:-:S04]  /*11a0*/  UISETP.NE.AND UP0, UPT, UR5, URZ, UPT ;  /* 0x000000ff0500728c */ /* 0x000fc8000bf05270 */
[----:B------:R-:W-:Y:S02]  /*11b0*/  UISETP.LT.U32.OR UP0, UPT, UR4, 0x2, !UP0 ;  /* 0x000000020400788c */ /* 0x000fe4000c701470 */
[----:B------:R-:W-:Y:S02]  /*11c0*/  ULOP3.LUT UR4, UR4, 0xfffffffe, URZ, 0xc0, !UPT ;  /* 0xfffffffe04047892 */ /* 0x000fe4000f8ec0ff */
[----:B------:R-:W-:Y:S02]  /*11d0*/  USEL UR6, URZ, 0x1, !UP0 ;  /* 0x00000001ff067887 */ /* 0x000fe4000c000000 */
[----:B------:R-:W-:Y:S02]  /*11e0*/  USEL UR5, URZ, 0x2, !UP0 ;  /* 0x00000002ff057887 */ /* 0x000fe4000c000000 */
[----:B------:R-:W-:Y:S02]  /*11f0*/  USHF.L.U32 UR4, UR7, UR4, URZ ;  /* 0x0000000407047299 */ /* 0x000fe400080006ff */
[----:B------:R-:W-:-:S04]  /*1200*/  UIADD3 UR5, UPT, UPT, UR6, UR5, URZ ;  /* 0x0000000506057290 */ /* 0x000fc8000fffe0ff */
[----:B------:R-:W-:Y:S02]  /*1210*/  IMAD.U32 R0, RZ, RZ, UR4 ;  /* 0x00000004ff007e24 */ /* 0x000fe4000f8e00ff */
[----:B------:R-:W-:-:S07]  /*1220*/  IMAD.U32 R2, RZ, RZ, UR5 ;  /* 0x00000005ff027e24 */ /* 0x000fce000f8e00ff */
.L_x_17:
[----:B------:R-:W1:Y:S01]  /*1230*/  S2UR UR49, SR_CTAID.Z ;  /* 0x00000000003179c3 */ /* 0x000e620000002700 */
[----:B------:R-:W-:Y:S01]  /*1240*/  UISETP.GE.AND UP0, UPT, UR20, 0x1, UPT ;  /* 0x000000011400788c */ /* 0x000fe2000bf06270 */
[----:B------:R-:W-:-:S08]  /*1250*/  UMOV UR21, UR22 ;  /* 0x0000001600157c82 */ /* 0x000fd00008000000 */
[----:B------:R-:W-:Y:S05]  /*1260*/  BRA.U !UP0, `(.L_x_18) ;  /* 0x0000000108d47547 */ /* 0x000fea000b800000 */
[----:B------:R-:W2:Y:S01]  /*1270*/  LDCU.128 UR12, c[0x0][0xb10] ;  /* 0x00016200ff0c77ac */ /* 0x000ea20008000c00 */
[----:B------:R-:W3:Y:S01]  /*1280*/  LDCU UR23, c[0x0][0xb0c] ;  /* 0x00016180ff1777ac */ /* 0x000ee20008000800 */
[----:B------:R-:W4:Y:S01]  /*1290*/  LDCU UR6, c[0x0][0x370] ;  /* 0x00006e00ff0677ac */ /* 0x000f220008000800 */
[----:B------:R-:W1:Y:S01]  /*12a0*/  LDCU UR7, c[0x0][0x374] ;  /* 0x00006e80ff0777ac */ /* 0x000e620008000800 */
[----:B------:R-:W1:Y:S01]  /*12b0*/  LDCU UR21, c[0x0][0xb20] ;  /* 0x00016400ff1577ac */ /* 0x000e620008000800 */
[----:B--2---:R-:W-:Y:S02]  /*12c0*/  UIMAD.WIDE.U32 UR4, UR22, UR12, URZ ;  /* 0x0000000c160472a5 */ /* 0x004fe4000f8e00ff */
[----:B---3--:R-:W-:Y:S01]  /*12d0*/  UISETP.NE.AND UP0, UPT, UR23, 0x1, UPT ;  /* 0x000000011700788c */ /* 0x008fe2000bf05270 */
[----:B------:R-:W2:Y:S01]  /*12e0*/  LDCU.64 UR8, c[0x0][0xb28] ;  /* 0x00016500ff0877ac */ /* 0x000ea20008000a00 */
[----:B----4-:R-:W-:-:S03]  /*12f0*/  UIMAD.WIDE.U32 UR10, UR6, UR12, URZ ;  /* 0x0000000c060a72a5 */ /* 0x010fc6000f8e00ff */
[----:B------:R-:W-:Y:S01]  /*1300*/  UMOV UR4, UR5 ;  /* 0x0000000500047c82 */ /* 0x000fe20008000000 */
[----:B------:R-:W-:Y:S02]  /*1310*/  UISETP.NE.AND UP2, UPT, UR20, 0x1, UPT ;  /* 0x000000011400788c */ /* 0x000fe4000bf45270 */
[----:B------:R-:W-:Y:S01]  /*1320*/  USHF.R.U32.HI UR4, URZ, UR13, UR4 ;  /* 0x0000000dff047299 */ /* 0x000fe20008011604 */
[----:B------:R-:W-:Y:S01]  /*1330*/  UMOV UR10, UR11 ;  /* 0x0000000b000a7c82 */ /* 0x000fe20008000000 */
[----:B------:R-:W-:Y:S02]  /*1340*/  UIMAD.WIDE.U32 UR16, UR19, UR15, URZ ;  /* 0x0000000f131072a5 */ /* 0x000fe4000f8e00ff */
[----:B------:R-:W-:Y:S02]  /*1350*/  USEL UR5, UR22, UR4, !UP0 ;  /* 0x0000000416057287 */ /* 0x000fe4000c000000 */
[----:B------:R-:W-:Y:S02]  /*1360*/  @UP0 USHF.R.U32.HI UR6, URZ, UR13, UR10 ;  /* 0x0000000dff060299 */ /* 0x000fe4000801160a */
[----:B------:R-:W-:-:S02]  /*1370*/  UISETP.NE.AND UP0, UPT, UR14, 0x1, UPT ;  /* 0x000000010e00788c */ /* 0x000fc4000bf05270 */
[----:B-1----:R-:W-:Y:S02]  /*1380*/  UIMAD.WIDE.U32 UR10, UR7, UR15, URZ ;  /* 0x0000000f070a72a5 */ /* 0x002fe4000f8e00ff */
[----:B--2---:R-:W-:Y:S01]  /*1390*/  UIMAD.WIDE.U32 UR12, UR6, UR8, URZ ;  /* 0x00000008060c72a5 */ /* 0x004fe2000f8e00ff */
[----:B------:R-:W-:Y:S02]  /*13a0*/  UMOV UR4, UR17 ;  /* 0x0000001100047c82 */ /* 0x000fe40008000000 */
[----:B------:R-:W-:Y:S02]  /*13b0*/  USHF.R.U32.HI UR4, URZ, UR21, UR4 ;  /* 0x00000015ff047299 */ /* 0x000fe40008011604 */
[----:B------:R-:W-:Y:S02]  /*13c0*/  UMOV UR10, UR11 ;  /* 0x0000000b000a7c82 */ /* 0x000fe40008000000 */
[----:B------:R-:W-:Y:S01]  /*13d0*/  UMOV UR12, UR13 ;  /* 0x0000000d000c7c82 */ /* 0x000fe20008000000 */
[----:B------:R-:W-:-:S02]  /*13e0*/  @UP0 USHF.R.U32.HI UR7, URZ, UR21, UR10 ;  /* 0x00000015ff070299 */ /* 0x000fc4000801160a */
[----:B------:R-:W-:Y:S02]  /*13f0*/  USEL UR4, UR19, UR4, !UP0 ;  /* 0x0000000413047287 */ /* 0x000fe4000c000000 */
[----:B------:R-:W-:Y:S02]  /*1400*/  UIMAD.WIDE.U32 UR10, UR7, UR8, URZ ;  /* 0x00000008070a72a5 */ /* 0x000fe4000f8e00ff */
[----:B------:R-:W-:Y:S02]  /*1410*/  @UP2 USHF.R.U32.HI UR6, URZ, UR9, UR12 ;  /* 0x00000009ff062299 */ /* 0x000fe4000801160c */
[----:B------:R-:W-:Y:S02]  /*1420*/  UIMAD.WIDE.U32 UR12, UR4, UR8, URZ ;  /* 0x00000008040c72a5 */ /* 0x000fe4000f8e00ff */
[----:B------:R-:W-:Y:S01]  /*1430*/  UIADD3 UR21, UPT, UPT, -UR5, URZ, URZ ;  /* 0x000000ff05157290 */ /* 0x000fe2000fffe1ff */
[----:B------:R-:W-:Y:S02]  /*1440*/  UMOV UR10, UR11 ;  /* 0x0000000b000a7c82 */ /* 0x000fe40008000000 */
[----:B------:R-:W-:-:S02]  /*1450*/  @UP2 USHF.R.U32.HI UR7, URZ, UR9, UR10 ;  /* 0x00000009ff072299 */ /* 0x000fc4000801160a */
[----:B------:R-:W-:Y:S02]  /*1460*/  UIMAD UR10, UR6, UR20, URZ ;  /* 0x00000014060a72a4 */ /* 0x000fe4000f8e02ff */
[----:B------:R-:W-:Y:S02]  /*1470*/  UIMAD UR7, UR7, UR20, URZ ;  /* 0x00000014070772a4 */ /* 0x000fe4000f8e02ff */
[----:B------:R-:W-:Y:S02]  /*1480*/  UIMAD UR21, UR23, UR21, UR22 ;  /* 0x00000015171572a4 */ /* 0x000fe4000f8e0216 */
[----:B------:R-:W-:-:S03]  /*1490*/  UISETP.GE.AND UP0, UPT, UR4, UR7, UPT ;  /* 0x000000070400728c */ /* 0x000fc6000bf06270 */
[----:B------:R-:W-:Y:S01]  /*14a0*/  UMOV UR7, UR13 ;  /* 0x0000000d00077c82 */ /* 0x000fe20008000000 */
[----:B------:R-:W-:Y:S02]  /*14b0*/  UISETP.GE.OR UP0, UPT, UR5, UR10, UP0 ;  /* 0x0000000a0500728c */ /* 0x000fe40008706670 */
[----:B------:R-:W-:Y:S02]  /*14c0*/  UIMAD.WIDE.U32 UR10, UR5, UR8, URZ ;  /* 0x00000008050a72a5 */ /* 0x000fe4000f8e00ff */
[----:B------:R-:W-:Y:S02]  /*14d0*/  USHF.R.U32.HI UR7, URZ, UR9, UR7 ;  /* 0x00000009ff077299 */ /* 0x000fe40008011607 */
[----:B------:R-:W-:Y:S02]  /*14e0*/  UIADD3 UR10, UPT, UPT, -UR4, URZ, URZ ;  /* 0x000000ff040a7290 */ /* 0x000fe4000fffe1ff */
[----:B------:R-:W-:Y:S02]  /*14f0*/  USEL UR7, UR4, UR7, !UP2 ;  /* 0x0000000704077287 */ /* 0x000fe4000d000000 */
[----:B------:R-:W-:Y:S01]  /*1500*/  UIMAD UR10, UR14, UR10, UR19 ;  /* 0x0000000a0e0a72a4 */ /* 0x000fe2000f8e0213 */
[----:B------:R-:W-:-:S02]  /*1510*/  @!UP0 UMOV UR8, UR11 ;  /* 0x0000000b00088c82 */ /* 0x000fc40008000000 */
[----:B------:R-:W-:Y:S02]  /*1520*/  @!UP0 USHF.R.U32.HI UR8, URZ, UR9, UR8 ;  /* 0x00000009ff088299 */ /* 0x000fe40008011608 */
[----:B------:R-:W-:Y:S02]  /*1530*/  UIADD3 UR9, UPT, UPT, -UR7, URZ, URZ ;  /* 0x000000ff07097290 */ /* 0x000fe4000fffe1ff */
[----:B------:R-:W-:Y:S02]  /*1540*/  @!UP0 USEL UR8, UR5, UR8, !UP2 ;  /* 0x0000000805088287 */ /* 0x000fe4000d000000 */
[----:B------:R-:W-:Y:S02]  /*1550*/  UIMAD UR9, UR20, UR9, UR4 ;  /* 0x00000009140972a4 */ /* 0x000fe4000f8e0204 */
[----:B------:R-:W-:Y:S02]  /*1560*/  @!UP0 UIADD3 UR7, UPT, UPT, UR7, -UR8, URZ ;  /* 0x8000000807078290 */ /* 0x000fe4000fffe0ff */
[----:B------:R-:W-:-:S02]  /*1570*/  @!UP0 UIMAD UR6, UR9, UR6, UR8 ;  /* 0x00000006090682a4 */ /* 0x000fc4000f8e0208 */
[----:B------:R-:W-:-:S04]  /*1580*/  @!UP0 UIMAD UR4, UR7, UR20, UR5 ;  /* 0x00000014070482a4 */ /* 0x000fc8000f8e0205 */
[----:B------:R-:W-:Y:S01]  /*1590*/  UIMAD UR19, UR4, UR14, UR10 ;  /* 0x0000000e041372a4 */ /* 0x000fe2000f8e020a */
[----:B------:R-:W-:Y:S02]  /*15a0*/  @!UP0 UMOV UR5, UR6 ;  /* 0x0000000600058c82 */ /* 0x000fe40008000000 */
[----:B------:R-:W-:-:S12]  /*15b0*/  UIMAD UR21, UR5, UR23, UR21 ;  /* 0x00000017051572a4 */ /* 0x000fd8000f8e0215 */
.L_x_18:
[----:B------:R-:W-:-:S09]  /*15c0*/  UISETP.NE.AND UP0, UPT, UR24, 0x1, UPT ;  /* 0x000000011800788c */ /* 0x000fd2000bf05270 */
[----:B------:R-:W-:Y:S05]  /*15d0*/  BRA.U UP0, `(.L_x_19) ;  /* 0x0000000100407547 */ /* 0x000fea000b800000 */
[----:B------:R-:W2:Y:S01]  /*15e0*/  LDCU.128 UR8, c[0x0][0xb10] ;  /* 0x00016200ff0877ac */ /* 0x000ea20008000c00 */
[----:B------:R-:W3:Y:S01]  /*15f0*/  LDCU UR12, c[0x0][0xb0c] ;  /* 0x00016180ff0c77ac */ /* 0x000ee20008000800 */
[----:B------:R-:W4:Y:S01]  /*1600*/  LDCU UR13, c[0x0][0xb20] ;  /* 0x00016400ff0d77ac */ /* 0x000f220008000800 */
[----:B--2---:R-:W-:Y:S02]  /*1610*/  UIMAD.WIDE.U32 UR4, UR21, UR8, URZ ;  /* 0x00000008150472a5 */ /* 0x004fe4000f8e00ff */
[----:B------:R-:W-:Y:S02]  /*1620*/  UIMAD.WIDE.U32 UR6, UR19, UR11, URZ ;  /* 0x0000000b130672a5 */ /* 0x000fe4000f8e00ff */
[----:B---3--:R-:W-:Y:S02]  /*1630*/  UISETP.NE.AND UP0, UPT, UR12, 0x1, UPT ;  /* 0x000000010c00788c */ /* 0x008fe4000bf05270 */
[----:B------:R-:W-:-:S03]  /*1640*/  USHF.R.U32.HI UR5, URZ, UR9, UR5 ;  /* 0x00000009ff057299 */ /* 0x000fc60008011605 */
[----:B------:R-:W-:Y:S01]  /*1650*/  UMOV UR4, UR7 ;  /* 0x0000000700047c82 */ /* 0x000fe20008000000 */
[----:B------:R-:W-:Y:S02]  /*1660*/  USEL UR5, UR21, UR5, !UP0 ;  /* 0x0000000515057287 */ /* 0x000fe4000c000000 */
[----:B------:R-:W-:Y:S02]  /*1670*/  UISETP.NE.AND UP0, UPT, UR10, 0x1, UPT ;  /* 0x000000010a00788c */ /* 0x000fe4000bf05270 */
[----:B----4-:R-:W-:-:S04]  /*1680*/  USHF.R.U32.HI UR4, URZ, UR13, UR4 ;  /* 0x0000000dff047299 */ /* 0x010fc80008011604 */
[----:B------:R-:W-:-:S04]  /*1690*/  USEL UR4, UR19, UR4, !UP0 ;  /* 0x0000000413047287 */ /* 0x000fc8000c000000 */
[----:B------:R-:W-:Y:S02]  /*16a0*/  UIADD3 UR6, UPT, UPT, -UR4, UR5, URZ ;  /* 0x0000000504067290 */ /* 0x000fe4000fffe1ff */
[----:B------:R-:W-:Y:S02]  /*16b0*/  UIADD3 UR4, UPT, UPT, UR4, -UR5, URZ ;  /* 0x8000000504047290 */ /* 0x000fe4000fffe0ff */
[----:B------:R-:W-:Y:S02]  /*16c0*/  UIMAD UR19, UR6, UR10, UR19 ;  /* 0x0000000a061372a4 */ /* 0x000fe4000f8e0213 */
[----:B------:R-:W-:-:S12]  /*16d0*/  UIMAD UR21, UR4, UR12, UR21 ;  /* 0x0000000c041572a4 */ /* 0x000fd8000f8e0215 */
.L_x_19:
[----:B------:R-:W-:Y:S05]  /*16e0*/  BRA.U !UP6, `(.L_x_20) ;  /* 0x000000010e0c7547 */ /* 0x000fea000b800000 */
[----:B------:R-:W-:Y:S01]  /*16f0*/  UCGABAR_WAIT ;  /* 0x0000000000007dc7 */ /* 0x000fe20008000000 */
[----:B------:R-:W-:Y:S01]  /*1700*/  CCTL.IVALL ;  /* 0x00000000ff00798f */ /* 0x000fe20002000000 */
[----:B------:R-:W-:Y:S05]  /*1710*/  BRA `(.L_x_21) ;  /* 0x0000000000047947 */ /* 0x000fea0003800000 */
.L_x_20:
[----:B------:R-:W-:Y:S06]  /*1720*/  BAR.SYNC.DEFER_BLOCKING 0x0 ;  /* 0x0000000000007b1d */ /* 0x000fec0000010000 */
.L_x_21:
[----:B------:R-:W-:Y:S05]  /*1730*/  BRA.U UP5, `(.L_x_22) ;  /* 0x00000021058c7547 */ /* 0x000fea000b800000 */
[----:B------:R-:W2:Y:S01]  /*1740*/  LDCU UR7, c[0x0][0x390] ;  /* 0x00007200ff0777ac */ /* 0x000ea20008000800 */
[----:B------:R-:W-:Y:S01]  /*1750*/  PLOP3.LUT P1, PT, PT, PT, UP3, 0x80, 0x8 ;  /* 0x000000000008781c */ /* 0x000fe20003f2f038 */
[----:B------:R-:W-:Y:S01]  /*1760*/  IMAD.MOV.U32 R2, RZ, RZ, RZ ;  /* 0x000000ffff027224 */ /* 0x000fe200078e00ff */
[----:B------:R-:W-:Y:S01]  /*1770*/  ISETP.EQ.OR P2, PT, R3, RZ, P3 ;  /* 0x000000ff0300720c */ /* 0x000fe20001f42670 */
[----:B------:R-:W3:Y:S01]  /*1780*/  LDCU UR6, c[0x0][0x5c0] ;  /* 0x0000b800ff0677ac */ /* 0x000ee20008000800 */
[----:B------:R-:W-:Y:S01]  /*1790*/  PLOP3.LUT P1, PT, P1, PT, PT, 0x8, 0x80 ;  /* 0x000000000080781c */ /* 0x000fe20000f2e170 */
[----:B------:R-:W-:Y:S02]  /*17a0*/  UISETP.NE.AND UP0, UPT, UR18, URZ, UPT ;  /* 0x000000ff1200728c */ /* 0x000fe4000bf05270 */
[----:B------:R-:W-:Y:S02]  /*17b0*/  USHF.L.U32 UR8, UR22, 0x5, URZ ;  /* 0x0000000516087899 */ /* 0x000fe400080006ff */
[----:B------:R-:W-:Y:S01]  /*17c0*/  USEL UR46, UR52, 0x2, UP0 ;  /* 0x00000002342e7887 */ /* 0x000fe20008000000 */
[----:B------:R-:W4:Y:S01]  /*17d0*/  LDCU UR55, c[0x0][0x370] ;  /* 0x00006e00ff3777ac */ /* 0x000f220008000800 */
[----:B--2---:R-:W-:Y:S01]  /*17e0*/  UIADD3 UR5, UPT, UPT, UR7, 0x1f, URZ ;  /* 0x0000001f07057890 */ /* 0x004fe2000fffe0ff */
[----:B-1----:R-:W1:Y:S03]  /*17f0*/  LDCU.64 UR48, c[0x0][0x348] ;  /* 0x00006900ff3077ac */ /* 0x002e660008000a00 */
[----:B------:R-:W-:-:S02]  /*1800*/  USHF.R.S32.HI UR4, URZ, 0x1f, UR5 ;  /* 0x0000001fff047899 */ /* 0x000fc40008011405 */
[----:B---3--:R-:W-:Y:S02]  /*1810*/  UIADD3 UR6, UPT, UPT, UR6, 0x3f, URZ ;  /* 0x0000003f06067890 */ /* 0x008fe4000fffe0ff */
[----:B------:R-:W-:Y:S02]  /*1820*/  ULEA.HI UR4, UR4, UR5, URZ, 0x5 ;  /* 0x0000000504047291 */ /* 0x000fe4000f8f28ff */
[----:B------:R-:W-:Y:S02]  /*1830*/  UIADD3 UR5, UPT, UPT, UR7, -0x1, URZ ;  /* 0xffffffff07057890 */ /* 0x000fe4000fffe0ff */
[----:B------:R-:W-:Y:S02]  /*1840*/  USHF.R.S32.HI UR57, URZ, 0x5, UR4 ;  /* 0x00000005ff397899 */ /* 0x000fe40008011404 */
[----:B------:R-:W-:Y:S02]  /*1850*/  UISETP.GE.U32.AND UP1, UPT, UR5, -0x3f, UPT ;  /* 0xffffffc10500788c */ /* 0x000fe4000bf26070 */
[----:B------:R-:W-:-:S02]  /*1860*/  UISETP.LT.U32.AND UP0, UPT, UR57, 0x10, UPT ;  /* 0x000000103900788c */ /* 0x000fc4000bf01070 */
[----:B------:R-:W-:Y:S02]  /*1870*/  USHF.R.S32.HI UR4, URZ, 0x1f, UR6 ;  /* 0x0000001fff047899 */ /* 0x000fe40008011406 */
[----:B------:R-:W-:Y:S02]  /*1880*/  USEL UR56, UR57, 0x10, UP0 ;  /* 0x0000001039387887 */ /* 0x000fe40008000000 */
[----:B------:R-:W-:Y:S02]  /*1890*/  ULEA.HI UR4, UR4, UR6, URZ, 0x6 ;  /* 0x0000000604047291 */ /* 0x000fe4000f8f30ff */
[----:B------:R-:W-:Y:S02]  /*18a0*/  UIADD3 UR38, UPT, UPT, UR56, -0x1, URZ ;  /* 0xffffffff38267890 */ /* 0x000fe4000fffe0ff */
[----:B------:R-:W-:Y:S02]  /*18b0*/  @UP1 UIADD3 UR38, UPT, UPT, UR56, URZ, URZ ;  /* 0x000000ff38261290 */ /* 0x000fe4000fffe0ff */
[----:B------:R-:W-:-:S02]  /*18c0*/  USHF.L.U32 UR61, UR22, 0x6, URZ ;  /* 0x00000006163d7899 */ /* 0x000fc400080006ff */
[----:B------:R-:W-:Y:S01]  /*18d0*/  UIADD3 UR60, UPT, UPT, UR7, 0x3e, URZ ;  /* 0x0000003e073c7890 */ /* 0x000fe2000fffe0ff */
[----:B------:R-:W2:Y:S01]  /*18e0*/  LDCU UR54, c[0x0][0x374] ;  /* 0x00006e80ff3677ac */ /* 0x000ea20008000800 */
[----:B------:R-:W-:Y:S02]  /*18f0*/  ULOP3.LUT UR59, UR8, 0x20, URZ, 0xc0, !UPT ;  /* 0x00000020083b7892 */ /* 0x000fe4000f8ec0ff */
[----:B------:R-:W-:Y:S02]  /*1900*/  USHF.R.S32.HI UR53, URZ, 0x6, UR4 ;  /* 0x00000006ff357899 */ /* 0x000fe40008011404 */
[----:B------:R-:W-:Y:S02]  /*1910*/  UIADD3 UR58, UPT, UPT, UR57, -UR56, URZ ;  /* 0x80000038393a7290 */ /* 0x000fe4000fffe0ff */
[----:B------:R-:W-:Y:S01]  /*1920*/  UIADD3 UR38, UPT, UPT, UR38, 0x1, URZ ;  /* 0x0000000126267890 */ /* 0x000fe2000fffe0ff */
[----:B------:R-:W-:Y:S01]  /*1930*/  UMOV UR26, 0x1 ;  /* 0x00000001001a7882 */ /* 0x000fe20000000000 */
[----:B-1--4-:R-:W-:-:S10]  /*1940*/  UMOV UR30, URZ ;  /* 0x000000ff001e7c82 */ /* 0x012fd40008000000 */
.L_x_40:
[----:B------:R-:W-:Y:S01]  /*1950*/  IMAD.U32 R4, RZ, RZ, UR53 ;  /* 0x00000035ff047e24 */ /* 0x000fe2000f8e00ff */
[----:B------:R-:W1:Y:S04]  /*1960*/  LDCU UR52, c[0x0][0x5c4] ;  /* 0x0000b880ff3477ac */ /* 0x000e680008000800 */
[-C--:B------:R-:W-:Y:S01]  /*1970*/  IABS R0, R4.reuse ;  /* 0x0000000400007213 */ /* 0x080fe20000000000 */
[----:B------:R-:W-:Y:S01]  /*1980*/  UMOV UR27, 0x400 ;  /* 0x00000400001b7882 */ /* 0x000fe20000000000 */
[----:B------:R-:W-:Y:S01]  /*1990*/  IABS R4, R4 ;  /* 0x0000000400047213 */ /* 0x000fe20000000000 */
[----:B------:R-:W-:Y:S01]  /*19a0*/  UMOV UR15, URZ ;  /* 0x000000ff000f7c82 */ /* 0x000fe20008000000 */
[----:B------:R-:W-:Y:S01]  /*19b0*/  R2UR UR6, R0 ;  /* 0x00000000000672ca */ /* 0x000fe200000e0000 */
[----:B-1----:R-:W-:-:S12]  /*19c0*/  IMAD.U32 R3, RZ, RZ, UR52 ;  /* 0x00000034ff037e24 */ /* 0x002fd8000f8e00ff */
[----:B------:R-:W1:Y:S08]  /*19d0*/  I2F.RP R6, UR6 ;  /* 0x0000000600067d06 */ /* 0x000e700008209400 */
[----:B-1----:R-:W1:Y:S02]  /*19e0*/  MUFU.RCP R5, R6 ;  /* 0x0000000600057308 */ /* 0x002e640000001000 */
[----:B-1----:R-:W-:-:S06]  /*19f0*/  VIADD R5, R5, 0xffffffe ;  /* 0x0ffffffe05057836 */ /* 0x002fcc0000000000 */
[----:B------:R-:W1:Y:S02]  /*1a00*/  F2I.FTZ.U32.TRUNC.NTZ R0, R5 ;  /* 0x0000000500007305 */ /* 0x000e64000021f000 */
[----:B-1----:R-:W-:Y:S02]  /*1a10*/  R2UR UR5, R0 ;  /* 0x00000000000572ca */ /* 0x002fe400000e0000 */
[----:B------:R-:W-:Y:S01]  /*1a20*/  IABS R0, R3 ;  /* 0x0000000300007213 */ /* 0x000fe20000000000 */
[----:B------:R-:W-:-:S03]  /*1a30*/  IMAD.U32 R3, RZ, RZ, UR19 ;  /* 0x00000013ff037e24 */ /* 0x000fc6000f8e00ff */
[----:B------:R-:W-:Y:S01]  /*1a40*/  R2UR UR8, R0 ;  /* 0x00000000000872ca */ /* 0x000fe200000e0000 */
[----:B------:R-:W-:Y:S01]  /*1a50*/  IMAD.MOV R0, RZ, RZ, -R4 ;  /* 0x000000ffff007224 */ /* 0x000fe200078e0a04 */
[----:B------:R-:W-:-:S04]  /*1a60*/  IABS R3, R3 ;  /* 0x0000000300037213 */ /* 0x000fc80000000000 */
[----:B------:R-:W-:Y:S01]  /*1a70*/  R2UR UR9, R3 ;  /* 0x00000000030972ca */ /* 0x000fe200000e0000 */
[----:B------:R-:W-:-:S04]  /*1a80*/  UIADD3 UR4, UPT, UPT, URZ, -UR5, URZ ;  /* 0x80000005ff047290 */ /* 0x000fc8000fffe0ff */
[----:B------:R-:W-:Y:S02]  /*1a90*/  UIMAD UR7, UR4, UR6, URZ ;  /* 0x00000006040772a4 */ /* 0x000fe4000f8e02ff */
[----:B------:R-:W1:Y:S01]  /*1aa0*/  I2F.RP R3, UR8 ;  /* 0x0000000800037d06 */ /* 0x000e620008209400 */
[----:B------:R-:W-:Y:S02]  /*1ab0*/  UMOV UR4, URZ ;  /* 0x000000ff00047c82 */ /* 0x000fe40008000000 */
[----:B------:R-:W-:Y:S02]  /*1ac0*/  UIMAD.WIDE.U32 UR4, UR5, UR7, UR4 ;  /* 0x00000007050472a5 */ /* 0x000fe4000f8e0004 */
[----:B------:R-:W-:-:S05]  /*1ad0*/  R2UR UR7, R0 ;  /* 0x00000000000772ca */ /* 0x000fca00000e0000 */
[----:B------:R-:W-:Y:S02]  /*1ae0*/  UMOV UR4, UR5 ;  /* 0x0000000500047c82 */ /* 0x000fe40008000000 */
[----:B------:R-:W-:Y:S01]  /*1af0*/  UIMAD.WIDE.U32 UR4, UR4, UR9, URZ ;  /* 0x00000009040472a5 */ /* 0x000fe2000f8e00ff */
[----:B-1----:R-:W1:Y:S06]  /*1b00*/  MUFU.RCP R0, R3 ;  /* 0x0000000300007308 */ /* 0x002e6c0000001000 */
[----:B------:R-:W-:Y:S02]  /*1b10*/  UMOV UR4, UR5 ;  /* 0x0000000500047c82 */ /* 0x000fe40008000000 */
[----:B------:R-:W-:-:S04]  /*1b20*/  UIMAD UR5, UR4, UR7, UR9 ;  /* 0x00000007040572a4 */ /* 0x000fc8000f8e0209 */
[----:B------:R-:W-:Y:S01]  /*1b30*/  UISETP.GT.U32.AND UP0, UPT, UR6, UR5, UPT ;  /* 0x000000050600728c */ /* 0x000fe2000bf04070 */
[----:B-1----:R-:W-:Y:S02]  /*1b40*/  VIADD R0, R0, 0xffffffe ;  /* 0x0ffffffe00007836 */ /* 0x002fe40000000000 */
[----:B------:R-:W-:-:S08]  /*1b50*/  IMAD.U32 R3, RZ, RZ, UR26 ;  /* 0x0000001aff037e24 */ /* 0x000fd0000f8e00ff */
[----:B------:R-:W-:Y:S01]  /*1b60*/  @!UP0 UIADD3 UR5, UPT, UPT, UR5, -UR6, URZ ;  /* 0x8000000605058290 */ /* 0x000fe2000fffe0ff */
[----:B------:R-:W1:Y:S01]  /*1b70*/  F2I.FTZ.U32.TRUNC.NTZ R0, R0 ;  /* 0x0000000000007305 */ /* 0x000e62000021f000 */
[----:B------:R-:W-:Y:S01]  /*1b80*/  @!UP0 UIADD3 UR4, UPT, UPT, UR4, 0x1, URZ ;  /* 0x0000000104048890 */ /* 0x000fe2000fffe0ff */
[----:B------:R-:W-:Y:S01]  /*1b90*/  SHF.L.U32 R3, R3, 0x1f, RZ ;  /* 0x0000001f03037819 */ /* 0x000fe200000006ff */
[----:B------:R-:W-:Y:S01]  /*1ba0*/  UISETP.GE.U32.AND UP1, UPT, UR5, UR6, UPT ;  /* 0x000000060500728c */ /* 0x000fe2000bf26070 */
[----:B------:R-:W3:Y:S01]  /*1bb0*/  S2UR UR6, SR_CgaCtaId ;  /* 0x00000000000679c3 */ /* 0x000ee20000008800 */
[----:B------:R-:W-:-:S04]  /*1bc0*/  ULOP3.LUT UR5, UR19, UR53, URZ, 0x3c, !UPT ;  /* 0x0000003513057292 */ /* 0x000fc8000f8e3cff */
[----:B------:R-:W-:-:S05]  /*1bd0*/  UISETP.GE.AND UP0, UPT, UR5, URZ, UPT ;  /* 0x000000ff0500728c */ /* 0x000fca000bf06270 */
[----:B------:R-:W-:Y:S01]  /*1be0*/  @UP1 UIADD3 UR4, UPT, UPT, UR4, 0x1, URZ ;  /* 0x0000000104041890 */ /* 0x000fe2000fffe0ff */
[----:B-1----:R-:W-:Y:S01]  /*1bf0*/  R2UR UR7, R0 ;  /* 0x00000000000772ca */ /* 0x002fe200000e0000 */
[----:B------:R-:W-:-:S05]  /*1c00*/  UISETP.NE.AND UP1, UPT, UR53, URZ, UPT ;  /* 0x000000ff3500728c */ /* 0x000fca000bf25270 */
[----:B------:R-:W-:Y:S02]  /*1c10*/  UMOV UR5, UR4 ;  /* 0x0000000400057c82 */ /* 0x000fe40008000000 */
[----:B------:R-:W-:-:S04]  /*1c20*/  @!UP0 UIADD3 UR5, UPT, UPT, -UR5, URZ, URZ ;  /* 0x000000ff05058290 */ /* 0x000fc8000fffe1ff */
[----:B------:R-:W-:Y:S02]  /*1c30*/  @!UP1 ULOP3.LUT UR5, URZ, UR53, URZ, 0x33, !UPT ;  /* 0x00000035ff059292 */ /* 0x000fe4000f8e33ff */
[----:B---3--:R-:W-:Y:S02]  /*1c40*/  ULEA UR27, UR6, UR27, 0x18 ;  /* 0x0000001b061b7291 */ /* 0x008fe4000f8ec0ff */
[----:B------:R-:W-:Y:S02]  /*1c50*/  UIADD3 UR4, UPT, UPT, URZ, -UR7, URZ ;  /* 0x80000007ff047290 */ /* 0x000fe4000fffe0ff */
[----:B------:R-:W-:Y:S01]  /*1c60*/  IMAD.U32 R0, RZ, RZ, UR5 ;  /* 0x00000005ff007e24 */ /* 0x000fe2000f8e00ff */
[----:B------:R-:W-:Y:S02]  /*1c70*/  ULEA UR6, UR30, UR27, 0x3 ;  /* 0x0000001b1e067291 */ /* 0x000fe4000f8e18ff */
[----:B------:R-:W-:Y:S02]  /*1c80*/  UIMAD UR4, UR4, UR8, URZ ;  /* 0x00000008040472a4 */ /* 0x000fe4000f8e02ff */
[----:B------:R-:W-:-:S04]  /*1c90*/  IABS R0, R0 ;  /* 0x0000000000007213 */ /* 0x000fc80000000000 */
[----:B------:R-:W-:Y:S01]  /*1ca0*/  R2UR UR9, R0 ;  /* 0x00000000000972ca */ /* 0x000fe200000e0000 */
[----:B------:R1:W3:Y:S01]  /*1cb0*/  SYNCS.PHASECHK.TRANS64.TRYWAIT P0, [UR6+0x80], R3 ;  /* 0x00008003ff0075a7 */ /* 0x0002e20008001106 */
[----:B------:R-:W-:Y:S02]  /*1cc0*/  UMOV UR6, URZ ;  /* 0x000000ff00067c82 */ /* 0x000fe40008000000 */
[----:B------:R-:W-:-:S07]  /*1cd0*/  UIMAD.WIDE.U32 UR6, UR7, UR4, UR6 ;  /* 0x00000004070672a5 */ /* 0x000fce000f8e0006 */
[----:B------:R-:W-:Y:S02]  /*1ce0*/  UMOV UR6, UR7 ;  /* 0x0000000700067c82 */ /* 0x000fe40008000000 */
[----:B------:R-:W-:-:S07]  /*1cf0*/  UIMAD.WIDE.U32 UR6, UR6, UR9, URZ ;  /* 0x00000009060672a5 */ /* 0x000fce000f8e00ff */
[----:B------:R-:W-:Y:S02]  /*1d00*/  UMOV UR4, UR7 ;  /* 0x0000000700047c82 */ /* 0x000fe40008000000 */
[----:B------:R-:W-:-:S04]  /*1d10*/  UIADD3 UR6, UPT, UPT, -UR4, URZ, URZ ;  /* 0x000000ff04067290 */ /* 0x000fc8000fffe1ff */
[----:B------:R-:W-:-:S04]  /*1d20*/  UIMAD UR6, UR8, UR6, UR9 ;  /* 0x00000006080672a4 */ /* 0x000fc8000f8e0209 */
[----:B------:R-:W-:-:S11]  /*1d30*/  UISETP.GT.U32.AND UP0, UPT, UR8, UR6, UPT ;  /* 0x000000060800728c */ /* 0x000fd6000bf04070 */
[----:B------:R-:W-:Y:S02]  /*1d40*/  @!UP0 UIADD3 UR6, UPT, UPT, UR6, -UR8, URZ ;  /* 0x8000000806068290 */ /* 0x000fe4000fffe0ff */
[----:B------:R-:W-:Y:S02]  /*1d50*/  @!UP0 UIADD3 UR4, UPT, UPT, UR4, 0x1, URZ ;  /* 0x0000000104048890 */ /* 0x000fe4000fffe0ff */
[----:B------:R-:W-:Y:S02]  /*1d60*/  UISETP.GE.U32.AND UP1, UPT, UR6, UR8, UPT ;  /* 0x000000080600728c */ /* 0x000fe4000bf26070 */
[----:B------:R-:W-:-:S04]  /*1d70*/  ULOP3.LUT UR6, UR5, UR52, URZ, 0x3c, !UPT ;  /* 0x0000003405067292 */ /* 0x000fc8000f8e3cff */
[----:B------:R-:W-:Y:S02]  /*1d80*/  UISETP.GE.AND UP0, UPT, UR6, URZ, UPT ;  /* 0x000000ff0600728c */ /* 0x000fe4000bf06270 */
[----:B------:R-:W-:-:S03]  /*1d90*/  ULEA.HI UR6, UR21, UR21, URZ, 0x1 ;  /* 0x0000001515067291 */ /* 0x000fc6000f8f08ff */
[----:B------:R-:W-:Y:S02]  /*1da0*/  @UP1 UIADD3 UR4, UPT, UPT, UR4, 0x1, URZ ;  /* 0x0000000104041890 */ /* 0x000fe4000fffe0ff */
[----:B------:R-:W-:Y:S02]  /*1db0*/  UISETP.NE.AND UP1, UPT, UR52, URZ, UPT ;  /* 0x000000ff3400728c */ /* 0x000fe4000bf25270 */
[----:B------:R-:W-:-:S03]  /*1dc0*/  USHF.L.U32 UR6, UR6, 0x6, URZ ;  /* 0x0000000606067899 */ /* 0x000fc600080006ff */
[----:B------:R-:W-:Y:S01]  /*1dd0*/  UMOV UR47, UR4 ;  /* 0x00000004002f7c82 */ /* 0x000fe20008000000 */
[----:B------:R-:W-:Y:S02]  /*1de0*/  UIADD3 UR4, UPT, UPT, -UR5, URZ, URZ ;  /* 0x000000ff05047290 */ /* 0x000fe4000fffe1ff */
[----:B------:R-:W-:Y:S02]  /*1df0*/  @!UP0 UIADD3 UR47, UPT, UPT, -UR47, URZ, URZ ;  /* 0x000000ff2f2f8290 */ /* 0x000fe4000fffe1ff */
[----:B------:R-:W-:Y:S02]  /*1e00*/  UISETP.GE.U32.AND UP0, UPT, UR60, 0x3f, UPT ;  /* 0x0000003f3c00788c */ /* 0x000fe4000bf06070 */
[----:B------:R-:W-:Y:S02]  /*1e10*/  @!UP1 ULOP3.LUT UR47, URZ, UR52, URZ, 0x33, !UPT ;  /* 0x00000034ff2f9292 */ /* 0x000fe4000f8e33ff */
[----:B------:R-:W-:Y:S02]  /*1e20*/  ULOP3.LUT UR34, UR6, 0xffffff80, URZ, 0xc0, !UPT ;  /* 0xffffff8006227892 */ /* 0x000fe4000f8ec0ff */
[----:B------:R-:W-:-:S02]  /*1e30*/  UIMAD UR4, UR53, UR4, UR19 ;  /* 0x00000004350472a4 */ /* 0x000fc4000f8e0213 */
[----:B------:R-:W-:Y:S02]  /*1e40*/  UIADD3 UR6, UPT, UPT, -UR47, URZ, URZ ;  /* 0x000000ff2f067290 */ /* 0x000fe4000fffe1ff */
[----:B------:R-:W-:Y:S02]  /*1e50*/  ULOP3.LUT UR34, UR34, 0x40, UR61, 0xf8, !UPT ;  /* 0x0000004022227892 */ /* 0x000fe4000f8ef83d */
[----:B------:R-:W-:Y:S02]  /*1e60*/  ULEA UR10, UR4, UR59, 0x6 ;  /* 0x0000003b040a7291 */ /* 0x000fe4000f8e30ff */
[----:B------:R-:W-:Y:S01]  /*1e70*/  UIMAD UR52, UR52, UR6, UR5 ;  /* 0x00000006343472a4 */ /* 0x000fe2000f8e0205 */
[----:B-1----:R-:W-:Y:S11]  /*1e80*/  BRA.U !UP0, `(.L_x_23) ;  /* 0x00000005083c7547 */ /* 0x002ff6000b800000 */
[----:B------:R-:W1:Y:S01]  /*1e90*/  LDCU.64 UR8, c[0x0][0x5b0] ;  /* 0x0000b600ff0877ac */ /* 0x000e620008000a00 */
[----:B------:R-:W1:Y:S01]  /*1ea0*/  LDCU.64 UR36, c[0x0][0x5d8] ;  /* 0x0000bb00ff2477ac */ /* 0x000e620008000a00 */
[----:B------:R-:W4:Y:S01]  /*1eb0*/  LDCU UR19, c[0x0][0x598] ;  /* 0x0000b300ff1377ac */ /* 0x000f220008000800 */
[----:B------:R-:W2:Y:S01]  /*1ec0*/  LDCU UR18, c[0x0][0x58c] ;  /* 0x0000b180ff1277ac */ /* 0x000ea20008000800 */
[----:B------:R-:W2:Y:S01]  /*1ed0*/  LDCU UR21, c[0x0][0x59c] ;  /* 0x0000b380ff1577ac */ /* 0x000ea20008000800 */
[----:B------:R-:W2:Y:S01]  /*1ee0*/  LDCU UR20, c[0x0][0x5a0] ;  /* 0x0000b400ff1477ac */ /* 0x000ea20008000800 */
[----:B------:R-:W2:Y:S01]  /*1ef0*/  LDCU.64 UR16, c[0x0][0x590] ;  /* 0x0000b200ff1077ac */ /* 0x000ea20008000a00 */
[----:B------:R-:W2:Y:S01]  /*1f00*/  LDCU.64 UR6, c[0x0][0x5b8] ;  /* 0x0000b700ff0677ac */ /* 0x000ea20008000a00 */
[----:B------:R-:W2:Y:S01]  /*1f10*/  LDCU.64 UR4, c[0x0][0x5d0] ;  /* 0x0000ba00ff0477ac */ /* 0x000ea20008000a00 */
[----:B-1----:R-:W-:Y:S02]  /*1f20*/  UIMAD UR36, UR52, UR8, UR36 ;  /* 0x00000008342472a4 */ /* 0x002fe4000f8e0224 */
[----:B------:R-:W-:-:S02]  /*1f30*/  UIMAD UR31, UR47, UR9, UR37 ;  /* 0x000000092f1f72a4 */ /* 0x000fc4000f8e0225 */
[----:B------:R-:W-:Y:S01]  /*1f40*/  UIADD3 UR42, UPT, UPT, UR34, 0x20, URZ ;  /* 0x00000020222a7890 */ /* 0x000fe2000fffe0ff */
[----:B------:R-:W-:Y:S01]  /*1f50*/  UMOV UR14, URZ ;  /* 0x000000ff000e7c82 */ /* 0x000fe20008000000 */
[----:B----4-:R-:W-:-:S10]  /*1f60*/  UMOV UR22, UR30 ;  /* 0x0000001e00167c82 */ /* 0x010fd40008000000 */
.L_x_29:
[----:B------:R-:W-:Y:S01]  /*1f70*/  @!P3 MOV R3, 0x6000 ;  /* 0x000060000003b802 */ /* 0x000fe20000000f00 */
[----:B------:R-:W-:Y:S01]  /*1f80*/  ULEA UR11, UR22, UR27, 0x3 ;  /* 0x0000001b160b7291 */ /* 0x000fe2000f8e18ff */
[----:B---34-:R-:W-:Y:S11]  /*1f90*/  @P0 BRA `(.L_x_24) ;  /* 0x0000000000100947 */ /* 0x018ff60003800000 */
[----:B------:R-:W-:Y:S04]  /*1fa0*/  MOV R0, UR26 ;  /* 0x0000001a00007c02 */ /* 0x000fe80008000f00 */
[----:B------:R-:W-:Y:S04]  /*1fb0*/  SHF.L.U32 R5, R0, 0x1f, RZ ;  /* 0x0000001f00057819 */ /* 0x000fe800000006ff */
[----:B------:R-:W1:Y:S02]  /*1fc0*/  SYNCS.PHASECHK.TRANS64.TRYWAIT P0, [UR11+0x80], R5 ;  /* 0x00008005ff0075a7 */ /* 0x000e64000800110b */
[----:B-1----:R-:W-:Y:S05]  /*1fd0*/  @!P0 BRA `(.L_x_25) ;  /* 0x00000070008c8947 */ /* 0x002fea0003800000 */
.L_x_24:
[----:B------:R3:W-:Y:S01]  /*1fe0*/  @!P3 SYNCS.ARRIVE.TRANS64 RZ, [UR11], R3 ;  /* 0x00000003ffffb9a7 */ /* 0x0007e2000800000b */
[----:B------:R-:W-:Y:S04]  /*1ff0*/  ULOP3.LUT UR8, UR46, 0x2, URZ, 0xfc, !UPT ;  /* 0x000000022e087892 */ /* 0x000fe8000f8efcff */
[----:B------:R-:W-:Y:S09]  /*2000*/  UISETP.NE.AND UP0, UPT, UR8, 0x2, UPT ;  /* 0x000000020800788c */ /* 0x000ff2000bf05270 */
[----:B------:R-:W-:Y:S05]  /*2010*/  BRA.U UP0, `(.L_x_26) ;  /* 0x0000000100047547 */ /* 0x000fea000b800000 */
[----:B--2---:R-:W-:Y:S05]  /*2020*/  BPT.TRAP 0x1 ;  /* 0x000000040000795c */ /* 0x004fea0000300000 */
.L_x_26:
[----:B------:R-:W-:Y:S04]  /*2030*/  BSSY.RECONVERGENT B0, `(.L_x_27) ;  /* 0x0000003000007945 */ /* 0x000fe80003800200 */
[----:B------:R-:W-:Y:S05]  /*2040*/  @P2 BRA `(.L_x_28) ;  /* 0x0000000000042947 */ /* 0x000fea0003800000 */
[----:B--2---:R-:W-:Y:S05]  /*2050*/  BPT.TRAP 0x1 ;  /* 0x000000040000795c */ /* 0x004fea0000300000 */
.L_x_28:
[----:B--2---:R-:W-:Y:S05]  /*2060*/  BSYNC.RECONVERGENT B0 ;  /* 0x0000000000007941 */ /* 0x004fea0003800200 */
.L_x_27:
[----:B------:R-:W-:Y:S02]  /*2070*/  UIADD3 UR8, UPT, UPT, UR22, 0x1, URZ ;  /* 0x0000000116087890 */ /* 0x000fe4000fffe0ff */
[----:B------:R-:W-:Y:S02]  /*2080*/  USHF.L.U32 UR35, UR14, 0x5, URZ ;  /* 0x000000050e237899 */ /* 0x000fe400080006ff */
[----:B------:R-:W-:Y:S02]  /*2090*/  UISETP.NE.AND UP0, UPT, UR8, 0x10, UPT ;  /* 0x000000100800788c */ /* 0x000fe4000bf05270 */
[----:B------:R-:W-:Y:S02]  /*20a0*/  UISETP.NE.AND UP2, UPT, UR18, 0x1, UPT ;  /* 0x000000011200788c */ /* 0x000fe4000bf45270 */
[----:B------:R-:W-:Y:S02]  /*20b0*/  USEL UR9, URZ, 0x1, UP0 ;  /* 0x00000001ff097887 */ /* 0x000fe40008000000 */
[----:B------:R-:W-:Y:S02]  /*20c0*/  USEL UR30, UR8, URZ, UP0 ;  /* 0x000000ff081e7287 */ /* 0x000fe40008000000 */
[----:B------:R-:W-:Y:S02]  /*20d0*/  ULOP3.LUT UR26, UR26, UR9, URZ, 0x3c, !UPT ;  /* 0x000000091a1a7292 */ /* 0x000fe4000f8e3cff */
[----:B------:R-:W-:Y:S02]  /*20e0*/  ULEA UR8, UR30, UR27, 0x3 ;  /* 0x0000001b1e087291 */ /* 0x000fe4000f8e18ff */
[----:B------:R-:W-:Y:S02]  /*20f0*/  UIADD3 UR24, UP1, UPT, UR48, 0x80, URZ ;  /* 0x0000008030187890 */ /* 0x000fe4000ff3e0ff */
[----:B------:R-:W-:Y:S01]  /*2100*/  ULEA UR15, UR22, UR27, 0xd ;  /* 0x0000001b160f7291 */ /* 0x000fe2000f8e68ff */
[----:B-1----:R-:W-:Y:S01]  /*2110*/  MOV R0, UR26 ;  /* 0x0000001a00007c02 */ /* 0x002fe20008000f00 */
[----:B------:R-:W-:Y:S02]  /*2120*/  ULOP3.LUT UR33, UR11, 0xfefffff8, URZ, 0xc0, !UPT ;  /* 0xfefffff80b217892 */ /* 0x000fe4000f8ec0ff */
[----:B------:R-:W-:Y:S01]  /*2130*/  UIADD3.X UR25, UPT, UPT, URZ, UR49, URZ, UP1, !UPT ;  /* 0x00000031ff197290 */ /* 0x000fe20008ffe4ff */
[----:B---3--:R-:W-:Y:S01]  /*2140*/  SHF.L.U32 R3, R0, 0x1f, RZ ;  /* 0x0000001f00037819 */ /* 0x008fe200000006ff */
[----:B------:R-:W-:Y:S02]  /*2150*/  UIADD3 UR32, UPT, UPT, UR15, 0x6400, URZ ;  /* 0x000064000f207890 */ /* 0x000fe4000fffe0ff */
[----:B------:R-:W-:Y:S01]  /*2160*/  UIADD3 UR40, UPT, UPT, UR15, 0x7400, URZ ;  /* 0x000074000f287890 */ /* 0x000fe2000fffe0ff */
[----:B------:R1:W4:Y:S01]  /*2170*/  SYNCS.PHASECHK.TRANS64.TRYWAIT P0, [UR8+0x80], R3 ;  /* 0x00008003ff0075a7 */ /* 0x0003220008001108 */
[----:B------:R-:W-:Y:S02]  /*2180*/  UIMAD.WIDE.U32 UR8, UR35, UR16, URZ ;  /* 0x00000010230872a5 */ /* 0x000fe4000f8e00ff */
[----:B------:R-:W-:Y:S02]  /*2190*/  UIADD3 UR28, UP0, UPT, UR48, 0x180, URZ ;  /* 0x00000180301c7890 */ /* 0x000fe4000ff1e0ff */
[----:B------:R-:W-:Y:S02]  /*21a0*/  USHF.R.U32.HI UR9, URZ, UR17, UR9 ;  /* 0x00000011ff097299 */ /* 0x000fe40008011609 */
[----:B------:R-:W-:Y:S02]  /*21b0*/  ULEA UR22, UR22, UR27, 0xc ;  /* 0x0000001b16167291 */ /* 0x000fe4000f8e60ff */
[----:B------:R-:W-:Y:S02]  /*21c0*/  USEL UR9, UR35, UR9, !UP2 ;  /* 0x0000000923097287 */ /* 0x000fe4000d000000 */
[----:B------:R-:W-:Y:S02]  /*21d0*/  UISETP.NE.AND UP2, UPT, UR19, 0x1, UPT ;  /* 0x000000011300788c */ /* 0x000fe4000bf45270 */
[----:B------:R-:W-:Y:S02]  /*21e0*/  UIMAD.WIDE.U32 UR12, UR9, UR21, URZ ;  /* 0x00000015090c72a5 */ /* 0x000fe4000f8e00ff */
[----:B------:R-:W-:Y:S02]  /*21f0*/  UIADD3 UR11, UPT, UPT, -UR9, URZ, URZ ;  /* 0x000000ff090b7290 */ /* 0x000fe4000fffe1ff */
[----:B------:R-:W-:Y:S02]  /*2200*/  USHF.R.U32.HI UR13, URZ, UR20, UR13 ;  /* 0x00000014ff0d7299 */ /* 0x000fe4000801160d */
[----:B------:R-:W-:Y:S02]  /*2210*/  UIMAD UR11, UR18, UR11, UR35 ;  /* 0x0000000b120b72a4 */ /* 0x000fe4000f8e0223 */
[----:B------:R-:W-:Y:S02]  /*2220*/  USEL UR13, UR9, UR13, !UP2 ;  /* 0x0000000d090d7287 */ /* 0x000fe4000d000000 */
[----:B------:R-:W-:Y:S02]  /*2230*/  UPRMT UR23, UR36, 0x40, UR31 ;  /* 0x0000004024177896 */ /* 0x000fe4000800001f */
[----:B------:R-:W-:Y:S01]  /*2240*/  UIADD3 UR8, UPT, UPT, -UR13, URZ, URZ ;  /* 0x000000ff0d087290 */ /* 0x000fe2000fffe1ff */
[----:B------:R-:W-:Y:S01]  /*2250*/  UMOV UR44, 0x0 ;  /* 0x00000000002c7882 */ /* 0x000fe20000000000 */
[----:B------:R-:W-:Y:S01]  /*2260*/  UMOV UR45, 0x10000000 ;  /* 0x10000000002d7882 */ /* 0x000fe20000000000 */
[----:B------:R-:W-:Y:S01]  /*2270*/  UIMAD UR11, UR11, UR6, UR4 ;  /* 0x000000060b0b72a4 */ /* 0x000fe2000f8e0204 */
[----:B------:R-:W-:Y:S01]  /*2280*/  UTMALDG.2D.2CTA [UR32], [UR24], desc[UR44] ;  /* 0x00002c20180075b4 */ /* 0x000fe20008209000 */
[----:B------:R-:W-:Y:S02]  /*2290*/  UIMAD UR9, UR19, UR8, UR9 ;  /* 0x00000008130972a4 */ /* 0x000fe4000f8e0209 */
[----:B------:R-:W-:Y:S01]  /*22a0*/  UIADD3.X UR29, UPT, UPT, URZ, UR49, URZ, UP0, !UPT ;  /* 0x00000031ff1d7290 */ /* 0x000fe200087fe4ff */
[----:B------:R-:W-:Y:S01]  /*22b0*/  UMOV UR41, UR33 ;  /* 0x0000002100297c82 */ /* 0x000fe20008000000 */
[----:B------:R-:W-:Y:S01]  /*22c0*/  UMOV UR43, UR35 ;  /* 0x00000023002b7c82 */ /* 0x000fe20008000000 */
[----:B------:R-:W-:Y:S01]  /*22d0*/  UIADD3 UR8, UPT, UPT, UR22, 0x26400, URZ ;  /* 0x0002640016087890 */ /* 0x000fe2000fffe0ff */
[----:B------:R-:W-:Y:S01]  /*22e0*/  UTMALDG.2D.2CTA [UR40], [UR24], desc[UR44] ;  /* 0x00002c28180075b4 */ /* 0x000fe20008209000 */
[----:B------:R-:W-:Y:S02]  /*22f0*/  UIMAD UR12, UR9, UR7, UR5 ;  /* 0x00000007090c72a4 */ /* 0x000fe4000f8e0205 */
[----:B------:R-:W-:Y:S01]  /*2300*/  UPRMT UR15, UR23, 0x5410, URZ ;  /* 0x00005410170f7896 */ /* 0x000fe200080000ff */
[----:B------:R-:W-:Y:S01]  /*2310*/  UMOV UR9, UR33 ;  /* 0x0000002100097c82 */ /* 0x000fe20008000000 */
[----:B------:R-:W-:Y:S01]  /*2320*/  UIADD3 UR14, UPT, UPT, UR14, 0x1, URZ ;  /* 0x000000010e0e7890 */ /* 0x000fe2000fffe0ff */
[----:B------:R-:W-:Y:S03]  /*2330*/  UMOV UR22, UR30 ;  /* 0x0000001e00167c82 */ /* 0x000fe60008000000 */
[----:B------:R-:W-:Y:S03]  /*2340*/  UISETP.NE.AND UP0, UPT, UR14, UR38, UPT ;  /* 0x000000260e00728c */ /* 0x000fe6000bf05270 */
[----:B------:R2:W-:Y:S02]  /*2350*/  UTMALDG.4D.IM2COL.2CTA [UR8], [UR28], UR15, desc[UR44] ;  /* 0x00002c081c0073b4 */ /* 0x0005e4000825900f */
[----:B--2---:R-:W-:Y:S04]  /*2360*/  UMOV UR15, UR38 ;  /* 0x00000026000f7c82 */ /* 0x004fe80008000000 */
[----:B-1----:R-:W-:Y:S05]  /*2370*/  BRA.U UP0, `(.L_x_29) ;  /* 0xfffffff900fc7547 */ /* 0x002fea000b83ffff */
.L_x_23:
[----:B------:R-:W-:Y:S01]  /*2380*/  ULEA UR4, UR30, UR27, 0x3 ;  /* 0x0000001b1e047291 */ /* 0x000fe2000f8e18ff */
[----:B------:R-:W-:Y:S01]  /*2390*/  MOV R0, UR26 ;  /* 0x0000001a00007c02 */ /* 0x000fe20008000f00 */
[----:B------:R-:W-:Y:S01]  /*23a0*/  @!P1 SYNCS.ARRIVE.TRANS64.A1T0 RZ, [UR27+0x138], RZ ;  /* 0x000138ffffff99a7 */ /* 0x000fe2000810001b */
[----:B------:R-:W-:Y:S02]  /*23b0*/  UISETP.GT.AND UP0, UPT, UR57, UR56, UPT ;  /* 0x000000383900728c */ /* 0x000fe4000bf04270 */
[----:B------:R-:W-:-:S04]  /*23c0*/  SHF.L.U32 R0, R0, 0x1f, RZ ;  /* 0x0000001f00007819 */ /* 0x000fc800000006ff */
[----:B---34-:R1:W3:Y:S03]  /*23d0*/  SYNCS.PHASECHK.TRANS64.TRYWAIT P0, [UR4+0x80], R0 ;  /* 0x00008000ff0075a7 */ /* 0x0182e60008001104 */
[----:B------:R-:W-:Y:S05]  /*23e0*/  BRA.U !UP0, `(.L_x_30) ;  /* 0x00000005083c7547 */ /* 0x000fea000b800000 */
[----:B------:R-:W4:Y:S01]  /*23f0*/  LDCU.64 UR8, c[0x0][0x5b0] ;  /* 0x0000b600ff0877ac */ /* 0x000f220008000a00 */
[----:B------:R-:W4:Y:S01]  /*2400*/  LDCU.64 UR36, c[0x0][0x5d8] ;  /* 0x0000bb00ff2477ac */ /* 0x000f220008000a00 */
[----:B------:R-:W1:Y:S01]  /*2410*/  LDCU UR18, c[0x0][0x598] ;  /* 0x0000b300ff1277ac */ /* 0x000e620008000800 */
[----:B------:R-:W1:Y:S01]  /*2420*/  LDCU UR14, c[0x0][0x58c] ;  /* 0x0000b180ff0e77ac */ /* 0x000e620008000800 */
[----:B------:R-:W1:Y:S01]  /*2430*/  LDCU UR20, c[0x0][0x59c] ;  /* 0x0000b380ff1477ac */ /* 0x000e620008000800 */
[----:B------:R-:W1:Y:S01]  /*2440*/  LDCU UR19, c[0x0][0x5a0] ;  /* 0x0000b400ff1377ac */ /* 0x000e620008000800 */
[----:B----4-:R-:W-:Y:S01]  /*2450*/  UIMAD UR31, UR47, UR9, UR37 ;  /* 0x000000092f1f72a4 */ /* 0x010fe2000f8e0225 */
[----:B------:R-:W4:Y:S01]  /*2460*/  LDCU.64 UR16, c[0x0][0x590] ;  /* 0x0000b200ff1077ac */ /* 0x000f220008000a00 */
[----:B------:R-:W1:Y:S01]  /*2470*/  LDCU.64 UR6, c[0x0][0x5b8] ;  /* 0x0000b700ff0677ac */ /* 0x000e620008000a00 */
[----:B------:R-:W1:Y:S01]  /*2480*/  LDCU.64 UR4, c[0x0][0x5d0] ;  /* 0x0000ba00ff0477ac */ /* 0x000e620008000a00 */
[----:B------:R-:W-:-:S02]  /*2490*/  UIMAD UR36, UR52, UR8, UR36 ;  /* 0x00000008342472a4 */ /* 0x000fc4000f8e0224 */
[----:B------:R-:W-:Y:S02]  /*24a0*/  UIADD3 UR37, UPT, UPT, UR58, UR15, URZ ;  /* 0x0000000f3a257290 */ /* 0x000fe4000fffe0ff */
[----:B------:R-:W-:Y:S01]  /*24b0*/  UIADD3 UR42, UPT, UPT, UR34, 0x20, URZ ;  /* 0x00000020222a7890 */ /* 0x000fe2000fffe0ff */
[----:B------:R-:W-:-:S11]  /*24c0*/  UMOV UR11, UR30 ;  /* 0x0000001e000b7c82 */ /* 0x000fd60008000000 */
.L_x_36:
[----:B------:R-:W-:Y:S01]  /*24d0*/  @!P3 MOV R3, 0x6000 ;  /* 0x000060000003b802 */ /* 0x000fe20000000f00 */
[----:B------:R-:W-:Y:S01]  /*24e0*/  ULEA UR21, UR11, UR27, 0x3 ;  /* 0x0000001b0b157291 */ /* 0x000fe2000f8e18ff */
[----:B--23--:R-:W-:Y:S11]  /*24f0*/  @P0 BRA `(.L_x_31) ;  /* 0x0000000000100947 */ /* 0x00cff60003800000 */
[----:B-1----:R-:W-:Y:S04]  /*2500*/  MOV R0, UR26 ;  /* 0x0000001a00007c02 */ /* 0x002fe80008000f00 */
[----:B------:R-:W-:Y:S04]  /*2510*/  SHF.L.U32 R5, R0, 0x1f, RZ ;  /* 0x0000001f00057819 */ /* 0x000fe800000006ff */
[----:B------:R-:W1:Y:S02]  /*2520*/  SYNCS.PHASECHK.TRANS64.TRYWAIT P0, [UR21+0x80], R5 ;  /* 0x00008005ff0075a7 */ /* 0x000e640008001115 */
[----:B-1----:R-:W-:Y:S05]  /*2530*/  @!P0 BRA `(.L_x_32) ;  /* 0x0000006c004c8947 */ /* 0x002fea0003800000 */
.L_x_31:
[----:B------:R3:W-:Y:S01]  /*2540*/  @!P3 SYNCS.ARRIVE.TRANS64 RZ, [UR21], R3 ;  /* 0x00000003ffffb9a7 */ /* 0x0007e20008000015 */
[----:B------:R-:W-:Y:S04]  /*2550*/  ULOP3.LUT UR8, UR46, 0x2, URZ, 0xfc, !UPT ;  /* 0x000000022e087892 */ /* 0x000fe8000f8efcff */
[----:B------:R-:W-:Y:S09]  /*2560*/  UISETP.NE.AND UP0, UPT, UR8, 0x2, UPT ;  /* 0x000000020800788c */ /* 0x000ff2000bf05270 */
[----:B------:R-:W-:Y:S05]  /*2570*/  BRA.U UP0, `(.L_x_33) ;  /* 0x0000000100047547 */ /* 0x000fea000b800000 */
[----:B-12-4-:R-:W-:Y:S05]  /*2580*/  BPT.TRAP 0x1 ;  /* 0x000000040000795c */ /* 0x016fea0000300000 */
.L_x_33:
[----:B------:R-:W-:Y:S04]  /*2590*/  BSSY.RECONVERGENT B0, `(.L_x_34) ;  /* 0x0000003000007945 */ /* 0x000fe80003800200 */
[----:B------:R-:W-:Y:S05]  /*25a0*/  @P2 BRA `(.L_x_35) ;  /* 0x0000000000042947 */ /* 0x000fea0003800000 */
[----:B-12-4-:R-:W-:Y:S05]  /*25b0*/  BPT.TRAP 0x1 ;  /* 0x000000040000795c */ /* 0x016fea0000300000 */
.L_x_35:
[----:B-12-4-:R-:W-:Y:S05]  /*25c0*/  BSYNC.RECONVERGENT B0 ;  /* 0x0000000000007941 */ /* 0x016fea0003800200 */
.L_x_34:
[----:B------:R-:W-:Y:S02]  /*25d0*/  UIADD3 UR8, UPT, UPT, UR11, 0x1, URZ ;  /* 0x000000010b087890 */ /* 0x000fe4000fffe0ff */
[----:B------:R-:W-:Y:S02]  /*25e0*/  USHF.L.U32 UR35, UR15, 0x5, URZ ;  /* 0x000000050f237899 */ /* 0x000fe400080006ff */
[----:B------:R-:W-:Y:S02]  /*25f0*/  UISETP.NE.AND UP0, UPT, UR8, 0x10, UPT ;  /* 0x000000100800788c */ /* 0x000fe4000bf05270 */
[----:B------:R-:W-:Y:S02]  /*2600*/  UIADD3 UR22, UP1, UPT, UR48, 0x80, URZ ;  /* 0x0000008030167890 */ /* 0x000fe4000ff3e0ff */
[----:B------:R-:W-:Y:S02]  /*2610*/  USEL UR9, URZ, 0x1, UP0 ;  /* 0x00000001ff097887 */ /* 0x000fe40008000000 */
[----:B------:R-:W-:Y:S02]  /*2620*/  USEL UR30, UR8, URZ, UP0 ;  /* 0x000000ff081e7287 */ /* 0x000fe40008000000 */
[----:B------:R-:W-:Y:S02]  /*2630*/  ULOP3.LUT UR26, UR26, UR9, URZ, 0x3c, !UPT ;  /* 0x000000091a1a7292 */ /* 0x000fe4000f8e3cff */
[----:B------:R-:W-:Y:S02]  /*2640*/  ULEA UR8, UR30, UR27, 0x3 ;  /* 0x0000001b1e087291 */ /* 0x000fe4000f8e18ff */
[----:B------:R-:W-:Y:S02]  /*2650*/  UISETP.NE.AND UP0, UPT, UR14, 0x1, UPT ;  /* 0x000000010e00788c */ /* 0x000fe4000bf05270 */
[----:B------:R-:W-:Y:S01]  /*2660*/  ULEA UR24, UR11, UR27, 0xd ;  /* 0x0000001b0b187291 */ /* 0x000fe2000f8e68ff */
[----:B------:R-:W-:Y:S01]  /*2670*/  MOV R0, UR26 ;  /* 0x0000001a00007c02 */ /* 0x000fe20008000f00 */
[----:B------:R-:W-:Y:S02]  /*2680*/  UISETP.NE.AND UP2, UPT, UR18, 0x1, UPT ;  /* 0x000000011200788c */ /* 0x000fe4000bf45270 */
[----:B------:R-:W-:Y:S01]  /*2690*/  ULOP3.LUT UR33, UR21, 0xfefffff8, URZ, 0xc0, !UPT ;  /* 0xfefffff815217892 */ /* 0x000fe2000f8ec0ff */
[----:B---3--:R-:W-:Y:S01]  /*26a0*/  SHF.L.U32 R3, R0, 0x1f, RZ ;  /* 0x0000001f00037819 */ /* 0x008fe200000006ff */
[----:B------:R-:W-:Y:S02]  /*26b0*/  UIADD3.X UR23, UPT, UPT, URZ, UR49, URZ, UP1, !UPT ;  /* 0x00000031ff177290 */ /* 0x000fe40008ffe4ff */
[----:B------:R-:W-:Y:S01]  /*26c0*/  UIADD3 UR32, UPT, UPT, UR24, 0x6400, URZ ;  /* 0x0000640018207890 */ /* 0x000fe2000fffe0ff */
[----:B------:R1:W2:Y:S01]  /*26d0*/  SYNCS.PHASECHK.TRANS64.TRYWAIT P0, [UR8+0x80], R3 ;  /* 0x00008003ff0075a7 */ /* 0x0002a20008001108 */
[----:B------:R-:W-:Y:S02]  /*26e0*/  UIMAD.WIDE.U32 UR8, UR35, UR16, URZ ;  /* 0x00000010230872a5 */ /* 0x000fe4000f8e00ff */
[----:B------:R-:W-:Y:S02]  /*26f0*/  ULEA UR25, UR11, UR27, 0xc ;  /* 0x0000001b0b197291 */ /* 0x000fe4000f8e60ff */
[----:B------:R-:W-:Y:S02]  /*2700*/  USHF.R.U32.HI UR9, URZ, UR17, UR9 ;  /* 0x00000011ff097299 */ /* 0x000fe40008011609 */
[----:B------:R-:W-:Y:S02]  /*2710*/  UIADD3 UR40, UPT, UPT, UR24, 0x7400, URZ ;  /* 0x0000740018287890 */ /* 0x000fe4000fffe0ff */
[----:B------:R-:W-:Y:S02]  /*2720*/  USEL UR9, UR35, UR9, !UP0 ;  /* 0x0000000923097287 */ /* 0x000fe4000c000000 */
[----:B------:R-:W-:Y:S02]  /*2730*/  UIADD3 UR28, UP0, UPT, UR48, 0x180, URZ ;  /* 0x00000180301c7890 */ /* 0x000fe4000ff1e0ff */
[----:B------:R-:W-:Y:S02]  /*2740*/  UIMAD.WIDE.U32 UR12, UR9, UR20, URZ ;  /* 0x00000014090c72a5 */ /* 0x000fe4000f8e00ff */
[----:B------:R-:W-:Y:S02]  /*2750*/  UIADD3 UR11, UPT, UPT, -UR9, URZ, URZ ;  /* 0x000000ff090b7290 */ /* 0x000fe4000fffe1ff */
[----:B------:R-:W-:Y:S02]  /*2760*/  UPRMT UR21, UR36, 0x40, UR31 ;  /* 0x0000004024157896 */ /* 0x000fe4000800001f */
[----:B------:R-:W-:Y:S02]  /*2770*/  UIMAD UR11, UR14, UR11, UR35 ;  /* 0x0000000b0e0b72a4 */ /* 0x000fe4000f8e0223 */
[----:B------:R-:W-:Y:S02]  /*2780*/  UIADD3.X UR29, UPT, UPT, URZ, UR49, URZ, UP0, !UPT ;  /* 0x00000031ff1d7290 */ /* 0x000fe400087fe4ff */
[----:B------:R-:W-:Y:S02]  /*2790*/  UIMAD UR11, UR11, UR6, UR4 ;  /* 0x000000060b0b72a4 */ /* 0x000fe4000f8e0204 */
[----:B------:R-:W-:Y:S01]  /*27a0*/  UPRMT UR21, UR21, 0x5410, URZ ;  /* 0x0000541015157896 */ /* 0x000fe200080000ff */
[----:B------:R-:W-:Y:S01]  /*27b0*/  UMOV UR8, UR13 ;  /* 0x0000000d00087c82 */ /* 0x000fe20008000000 */
[----:B------:R-:W-:Y:S01]  /*27c0*/  UMOV UR44, 0x0 ;  /* 0x00000000002c7882 */ /* 0x000fe20000000000 */
[----:B------:R-:W-:Y:S01]  /*27d0*/  USHF.R.U32.HI UR8, URZ, UR19, UR8 ;  /* 0x00000013ff087299 */ /* 0x000fe20008011608 */
[----:B------:R-:W-:Y:S01]  /*27e0*/  UMOV UR45, 0x10000000 ;  /* 0x10000000002d7882 */ /* 0x000fe20000000000 */
[----:B------:R-:W-:Y:S01]  /*27f0*/  UMOV UR41, UR33 ;  /* 0x0000002100297c82 */ /* 0x000fe20008000000 */
[----:B------:R-:W-:Y:S01]  /*2800*/  UTMALDG.2D.2CTA [UR32], [UR22], desc[UR44] ;  /* 0x00002c20160075b4 */ /* 0x000fe20008209000 */
[----:B------:R-:W-:Y:S01]  /*2810*/  USEL UR13, UR9, UR8, !UP2 ;  /* 0x00000008090d7287 */ /* 0x000fe2000d000000 */
[----:B------:R-:W-:Y:S01]  /*2820*/  UMOV UR43, UR35 ;  /* 0x00000023002b7c82 */ /* 0x000fe20008000000 */
[----:B------:R-:W-:Y:S02]  /*2830*/  UIADD3 UR15, UPT, UPT, UR15, 0x1, URZ ;  /* 0x000000010f0f7890 */ /* 0x000fe4000fffe0ff */
[----:B------:R-:W-:Y:S01]  /*2840*/  UIADD3 UR8, UPT, UPT, -UR13, URZ, URZ ;  /* 0x000000ff0d087290 */ /* 0x000fe2000fffe1ff */
[----:B------:R-:W-:Y:S01]  /*2850*/  UTMALDG.2D.2CTA [UR40], [UR22], desc[UR44] ;  /* 0x00002c28160075b4 */ /* 0x000fe20008209000 */
[----:B------:R-:W-:Y:S02]  /*2860*/  UISETP.NE.AND UP0, UPT, UR15, UR37, UPT ;  /* 0x000000250f00728c */ /* 0x000fe4000bf05270 */
[----:B------:R-:W-:Y:S02]  /*2870*/  UIMAD UR9, UR18, UR8, UR9 ;  /* 0x00000008120972a4 */ /* 0x000fe4000f8e0209 */
[----:B------:R-:W-:Y:S02]  /*2880*/  UIADD3 UR8, UPT, UPT, UR25, 0x26400, URZ ;  /* 0x0002640019087890 */ /* 0x000fe4000fffe0ff */
[----:B------:R-:W-:Y:S03]  /*2890*/  UIMAD UR12, UR9, UR7, UR5 ;  /* 0x00000007090c72a4 */ /* 0x000fe6000f8e0205 */
[----:B------:R-:W-:Y:S06]  /*28a0*/  UMOV UR9, UR33 ;  /* 0x0000002100097c82 */ /* 0x000fec0008000000 */
[----:B------:R3:W-:Y:S02]  /*28b0*/  UTMALDG.4D.IM2COL.2CTA [UR8], [UR28], UR21, desc[UR44] ;  /* 0x00002c081c0073b4 */ /* 0x0007e40008259015 */
[----:B---3--:R-:W-:Y:S01]  /*28c0*/  UMOV UR11, UR30 ;  /* 0x0000001e000b7c82 */ /* 0x008fe20008000000 */
[----:B-1----:R-:W-:Y:S05]  /*28d0*/  BRA.U UP0, `(.L_x_36) ;  /* 0xfffffff900fc7547 */ /* 0x002fea000b83ffff */
.L_x_30:
[----:B------:R-:W-:Y:S01]  /*28e0*/  SHF.L.U32 R3, R2, 0x1f, RZ ;  /* 0x0000001f02037819 */ /* 0x000fe200000006ff */
[----:B------:R-:W-:-:S03]  /*28f0*/  NOP ;  /* 0x0000000000007918 */ /* 0x000fc60000000000 */
[----:B--23--:R-:W2:Y:S02]  /*2900*/  SYNCS.PHASECHK.TRANS64.TRYWAIT P0, [UR27+0x140], R3 ;  /* 0x00014003ff0075a7 */ /* 0x00cea4000800111b */
[----:B--2---:R-:W-:Y:S05]  /*2910*/  @!P0 BRA `(.L_x_37) ;  /* 0x00000068006c8947 */ /* 0x004fea0003800000 */
.L_x_142:
[----:B------:R-:W2:Y:S01]  /*2920*/  LDS.128 R4, [UR27+0x180] ;  /* 0x0001801bff047984 */ /* 0x000ea20008000c00 */
[----:B------:R-:W-:Y:S02]  /*2930*/  UIADD3 UR4, UPT, UPT, UR27, 0x148, URZ ;  /* 0x000001481b047890 */ /* 0x000fe4000fffe0ff */
[----:B------:R-:W-:Y:S01]  /*2940*/  UISETP.GE.AND UP0, UPT, UR39, 0x1, UPT ;  /* 0x000000012700788c */ /* 0x000fe2000bf06270 */
[----:B------:R-:W-:Y:S01]  /*2950*/  @!PT LDS RZ, [RZ] ;  /* 0x00000000fffff984 */ /* 0x000fe20000000800 */
[----:B------:R-:W-:Y:S01]  /*2960*/  @!PT LDS RZ, [RZ] ;  /* 0x00000000fffff984 */ /* 0x000fe20000000800 */
[----:B------:R-:W-:Y:S01]  /*2970*/  @!PT LDS RZ, [RZ] ;  /* 0x00000000fffff984 */ /* 0x000fe20000000800 */
[----:B------:R-:W-:Y:S01]  /*2980*/  @!PT LDS RZ, [RZ] ;  /* 0x00000000fffff984 */ /* 0x000fe20000000800 */
[----:B------:R3:W-:Y:S06]  /*2990*/  MEMBAR.ALL.CTA ;  /* 0x0000000000007992 */ /* 0x0007ec0000008000 */
[----:B---3--:R-:W3:Y:S01]  /*29a0*/  FENCE.VIEW.ASYNC.S ;  /* 0x00000000000073c6 */ /* 0x008ee20000000000 */
[----:B------:R-:W-:-:S09]  /*29b0*/  UPRMT UR4, URZ, 0x654, UR4 ;  /* 0x00000654ff047896 */ /* 0x000fd20008000004 */
[----:B---3--:R-:W-:Y:S01]  /*29c0*/  SYNCS.ARRIVE.TRANS64.RED.A1T0 RZ, [UR4], RZ ;  /* 0x000000ffffff79a7 */ /* 0x008fe20008100404 */
[----:B--2---:R-:W-:-:S13]  /*29d0*/  LOP3.LUT P0, RZ, R6, 0x1, RZ, 0xc0, !PT ;  /* 0x0000000106ff7812 */ /* 0x004fda000780c0ff */
[----:B------:R-:W-:Y:S01]  /*29e0*/  VOTEU.ANY UP1, P0 ;  /* 0x0000000000ff7886 */ /* 0x000fe20000020100 */
[----:B------:R-:W-:-:S13]  /*29f0*/  PLOP3.LUT P0, PT, PT, PT, UP1, 0x80, 0x8 ;  /* 0x000000000008781c */ /* 0x000fda0003f0f018 */
[----:B-1----:R-:W-:Y:S02]  /*2a00*/  @P0 MOV R0, R4 ;  /* 0x0000000400000202 */ /* 0x002fe40000000f00 */
[----:B------:R-:W-:Y:S02]  /*2a10*/  @P0 LOP3.LUT R4, R5, 0xffff, RZ, 0xc0, !PT ;  /* 0x0000ffff05040812 */ /* 0x000fe400078ec0ff */
[----:B------:R-:W-:Y:S02]  /*2a20*/  @P0 R2UR UR6, R0 ;  /* 0x00000000000602ca */ /* 0x000fe400000e0000 */
[----:B------:R-:W-:-:S11]  /*2a30*/  @P0 R2UR UR5, R4 ;  /* 0x00000000040502ca */ /* 0x000fd600000e0000 */
[----:B------:R-:W-:Y:S02]  /*2a40*/  @UP1 UMOV UR51, UR6 ;  /* 0x0000000600331c82 */ /* 0x000fe40008000000 */
[----:B------:R-:W-:Y:S01]  /*2a50*/  @UP1 UMOV UR50, UR5 ;  /* 0x0000000500321c82 */ /* 0x000fe20008000000 */
[----:B------:R-:W-:Y:S05]  /*2a60*/  BRA.U !UP0, `(.L_x_38) ;  /* 0x0000000108d47547 */ /* 0x000fea000b800000 */
[----:B------:R-:W1:Y:S01]  /*2a70*/  LDCU.128 UR16, c[0x0][0xb10] ;  /* 0x00016200ff1077ac */ /* 0x000e620008000c00 */
[----:B------:R-:W2:Y:S01]  /*2a80*/  LDCU UR21, c[0x0][0xb20] ;  /* 0x00016400ff1577ac */ /* 0x000ea20008000800 */
[----:B------:R-:W3:Y:S01]  /*2a90*/  LDCU UR20, c[0x0][0xb0c] ;  /* 0x00016180ff1477ac */ /* 0x000ee20008000800 */
[----:B------:R-:W4:Y:S01]  /*2aa0*/  LDCU.64 UR12, c[0x0][0xb28] ;  /* 0x00016500ff0c77ac */ /* 0x000f220008000a00 */
[----:B------:R-:W-:Y:S02]  /*2ab0*/  UISETP.NE.AND UP3, UPT, UR39, 0x1, UPT ;  /* 0x000000012700788c */ /* 0x000fe4000bf65270 */
[----:B-1----:R-:W-:Y:S02]  /*2ac0*/  UIMAD.WIDE.U32 UR4, UR54, UR19, URZ ;  /* 0x00000013360472a5 */ /* 0x002fe4000f8e00ff */
[----:B------:R-:W-:Y:S02]  /*2ad0*/  UIMAD.WIDE.U32 UR6, UR55, UR16, URZ ;  /* 0x00000010370672a5 */ /* 0x000fe4000f8e00ff */
[----:B------:R-:W-:-:S02]  /*2ae0*/  UISETP.NE.AND UP0, UPT, UR18, 0x1, UPT ;  /* 0x000000011200788c */ /* 0x000fc4000bf05270 */
[----:B------:R-:W-:Y:S01]  /*2af0*/  UIMAD.WIDE.U32 UR14, UR50, UR19, URZ ;  /* 0x00000013320e72a5 */ /* 0x000fe2000f8e00ff */
[----:B------:R-:W-:Y:S01]  /*2b00*/  UMOV UR4, UR5 ;  /* 0x0000000500047c82 */ /* 0x000fe20008000000 */
[----:B---3--:R-:W-:Y:S02]  /*2b10*/  UISETP.NE.AND UP2, UPT, UR20, 0x1, UPT ;  /* 0x000000011400788c */ /* 0x008fe4000bf45270 */
[----:B--2---:R-:W-:Y:S02]  /*2b20*/  USHF.R.U32.HI UR5, URZ, UR21, UR4 ;  /* 0x00000015ff057299 */ /* 0x004fe40008011604 */
[----:B------:R-:W-:Y:S01]  /*2b30*/  UIMAD.WIDE.U32 UR10, UR51, UR16, URZ ;  /* 0x00000010330a72a5 */ /* 0x000fe2000f8e00ff */
[----:B------:R-:W-:Y:S01]  /*2b40*/  UMOV UR4, UR7 ;  /* 0x0000000700047c82 */ /* 0x000fe20008000000 */
[----:B------:R-:W-:Y:S02]  /*2b50*/  USEL UR5, UR54, UR5, !UP0 ;  /* 0x0000000536057287 */ /* 0x000fe4000c000000 */
[----:B------:R-:W-:-:S02]  /*2b60*/  USHF.R.U32.HI UR4, URZ, UR17, UR4 ;  /* 0x00000011ff047299 */ /* 0x000fc40008011604 */
[----:B----4-:R-:W-:Y:S02]  /*2b70*/  UIMAD.WIDE.U32 UR8, UR5, UR12, URZ ;  /* 0x0000000c050872a5 */ /* 0x010fe4000f8e00ff */
[----:B------:R-:W-:Y:S01]  /*2b80*/  USEL UR6, UR55, UR4, !UP2 ;  /* 0x0000000437067287 */ /* 0x000fe2000d000000 */
[----:B------:R-:W-:Y:S02]  /*2b90*/  UMOV UR10, UR11 ;  /* 0x0000000b000a7c82 */ /* 0x000fe40008000000 */
[----:B------:R-:W-:Y:S01]  /*2ba0*/  UMOV UR4, UR15 ;  /* 0x0000000f00047c82 */ /* 0x000fe20008000000 */
[----:B------:R-:W-:Y:S01]  /*2bb0*/  UIMAD.WIDE.U32 UR14, UR6, UR12, URZ ;  /* 0x0000000c060e72a5 */ /* 0x000fe2000f8e00ff */
[----:B------:R-:W-:Y:S01]  /*2bc0*/  UMOV UR8, UR9 ;  /* 0x0000000900087c82 */ /* 0x000fe20008000000 */
[----:B------:R-:W-:Y:S02]  /*2bd0*/  USHF.R.U32.HI UR4, URZ, UR21, UR4 ;  /* 0x00000015ff047299 */ /* 0x000fe40008011604 */
[----:B------:R-:W-:-:S03]  /*2be0*/  @UP3 USHF.R.U32.HI UR5, URZ, UR13, UR8 ;  /* 0x0000000dff053299 */ /* 0x000fc60008011608 */
[----:B------:R-:W-:Y:S01]  /*2bf0*/  UMOV UR7, UR15 ;  /* 0x0000000f00077c82 */ /* 0x000fe20008000000 */
[----:B------:R-:W-:Y:S02]  /*2c00*/  USHF.R.U32.HI UR17, URZ, UR17, UR10 ;  /* 0x00000011ff117299 */ /* 0x000fe4000801160a */
[----:B------:R-:W-:Y:S02]  /*2c10*/  @UP3 USHF.R.U32.HI UR6, URZ, UR13, UR7 ;  /* 0x0000000dff063299 */ /* 0x000fe40008011607 */
[----:B------:R-:W-:Y:S02]  /*2c20*/  USEL UR4, UR50, UR4, !UP0 ;  /* 0x0000000432047287 */ /* 0x000fe4000c000000 */
[----:B------:R-:W-:Y:S02]  /*2c30*/  UIMAD UR7, UR39, UR5, URZ ;  /* 0x00000005270772a4 */ /* 0x000fe4000f8e02ff */
[----:B------:R-:W-:Y:S02]  /*2c40*/  USEL UR5, UR51, UR17, !UP2 ;  /* 0x0000001133057287 */ /* 0x000fe4000d000000 */
[----:B------:R-:W-:-:S02]  /*2c50*/  UIMAD UR10, UR39, UR6, URZ ;  /* 0x00000006270a72a4 */ /* 0x000fc4000f8e02ff */
[----:B------:R-:W-:Y:S02]  /*2c60*/  UISETP.GE.AND UP0, UPT, UR4, UR7, UPT ;  /* 0x000000070400728c */ /* 0x000fe4000bf06270 */
[----:B------:R-:W-:Y:S02]  /*2c70*/  UIMAD.WIDE.U32 UR8, UR4, UR12, URZ ;  /* 0x0000000c040872a5 */ /* 0x000fe4000f8e00ff */
[----:B------:R-:W-:Y:S02]  /*2c80*/  UISETP.GE.OR UP0, UPT, UR5, UR10, UP0 ;  /* 0x0000000a0500728c */ /* 0x000fe40008706670 */
[----:B------:R-:W-:-:S03]  /*2c90*/  UIMAD.WIDE.U32 UR10, UR5, UR12, URZ ;  /* 0x0000000c050a72a5 */ /* 0x000fc6000f8e00ff */
[----:B------:R-:W-:Y:S01]  /*2ca0*/  UMOV UR7, UR9 ;  /* 0x0000000900077c82 */ /* 0x000fe20008000000 */
[----:B------:R-:W-:Y:S02]  /*2cb0*/  UIADD3 UR9, UPT, UPT, -UR4, URZ, URZ ;  /* 0x000000ff04097290 */ /* 0x000fe4000fffe1ff */
[----:B------:R-:W-:Y:S02]  /*2cc0*/  USHF.R.U32.HI UR7, URZ, UR13, UR7 ;  /* 0x0000000dff077299 */ /* 0x000fe40008011607 */
[----:B------:R-:W-:Y:S02]  /*2cd0*/  UIMAD UR10, UR18, UR9, UR50 ;  /* 0x00000009120a72a4 */ /* 0x000fe4000f8e0232 */
[----:B------:R-:W-:Y:S01]  /*2ce0*/  USEL UR7, UR4, UR7, !UP3 ;  /* 0x0000000704077287 */ /* 0x000fe2000d800000 */
[----:B------:R-:W-:Y:S01]  /*2cf0*/  @!UP0 UMOV UR8, UR11 ;  /* 0x0000000b00088c82 */ /* 0x000fe20008000000 */
[----:B------:R-:W-:Y:S02]  /*2d00*/  UIADD3 UR11, UPT, UPT, -UR5, URZ, URZ ;  /* 0x000000ff050b7290 */ /* 0x000fe4000fffe1ff */
[----:B------:R-:W-:-:S02]  /*2d10*/  @!UP0 USHF.R.U32.HI UR8, URZ, UR13, UR8 ;  /* 0x0000000dff088299 */ /* 0x000fc40008011608 */
[----:B------:R-:W-:Y:S02]  /*2d20*/  UIADD3 UR9, UPT, UPT, -UR7, URZ, URZ ;  /* 0x000000ff07097290 */ /* 0x000fe4000fffe1ff */
[----:B------:R-:W-:Y:S02]  /*2d30*/  @!UP0 USEL UR8, UR5, UR8, !UP3 ;  /* 0x0000000805088287 */ /* 0x000fe4000d800000 */
[----:B------:R-:W-:Y:S02]  /*2d40*/  UIMAD UR9, UR39, UR9, UR4 ;  /* 0x00000009270972a4 */ /* 0x000fe4000f8e0204 */
[----:B------:R-:W-:Y:S02]  /*2d50*/  @!UP0 UIADD3 UR7, UPT, UPT, UR7, -UR8, URZ ;  /* 0x8000000807078290 */ /* 0x000fe4000fffe0ff */
[----:B------:R-:W-:Y:S02]  /*2d60*/  @!UP0 UIMAD UR8, UR9, UR6, UR8 ;  /* 0x00000006090882a4 */ /* 0x000fe4000f8e0208 */
[----:B------:R-:W-:-:S02]  /*2d70*/  @!UP0 UIMAD UR4, UR39, UR7, UR5 ;  /* 0x00000007270482a4 */ /* 0x000fc4000f8e0205 */
[----:B------:R-:W-:Y:S02]  /*2d80*/  UIMAD UR6, UR20, UR11, UR51 ;  /* 0x0000000b140672a4 */ /* 0x000fe4000f8e0233 */
[----:B------:R-:W-:Y:S01]  /*2d90*/  UIMAD UR50, UR4, UR18, UR10 ;  /* 0x00000012043272a4 */ /* 0x000fe2000f8e020a */
[----:B------:R-:W-:Y:S02]  /*2da0*/  @!UP0 UMOV UR5, UR8 ;  /* 0x0000000800058c82 */ /* 0x000fe40008000000 */
[----:B------:R-:W-:-:S12]  /*2db0*/  UIMAD UR51, UR5, UR20, UR6 ;  /* 0x00000014053372a4 */ /* 0x000fd8000f8e0206 */
.L_x_38:
[----:B------:R-:W1:Y:S02]  /*2dc0*/  LDCU UR4, c[0x0][0xb30] ;  /* 0x00016600ff0477ac */ /* 0x000e640008000800 */
[----:B-1----:R-:W-:-:S09]  /*2dd0*/  UISETP.NE.AND UP0, UPT, UR4, 0x1, UPT ;  /* 0x000000010400788c */ /* 0x002fd2000bf05270 */
[----:B------:R-:W-:Y:S05]  /*2de0*/  BRA.U UP0, `(.L_x_39) ;  /* 0x0000000100447547 */ /* 0x000fea000b800000 */
[----:B------:R-:W1:Y:S01]  /*2df0*/  LDCU.128 UR8, c[0x0][0xb10] ;  /* 0x00016200ff0877ac */ /* 0x000e620008000c00 */
[----:B------:R-:W2:Y:S01]  /*2e00*/  LDCU UR12, c[0x0][0xb0c] ;  /* 0x00016180ff0c77ac */ /* 0x000ea20008000800 */
[----:B------:R-:W3:Y:S01]  /*2e10*/  LDCU UR13, c[0x0][0xb20] ;  /* 0x00016400ff0d77ac */ /* 0x000ee20008000800 */
[----:B-1----:R-:W-:Y:S02]  /*2e20*/  UIMAD.WIDE.U32 UR6, UR51, UR8, URZ ;  /* 0x00000008330672a5 */ /* 0x002fe4000f8e00ff */
[----:B------:R-:W-:Y:S02]  /*2e30*/  UIMAD.WIDE.U32 UR4, UR50, UR11, URZ ;  /* 0x0000000b320472a5 */ /* 0x000fe4000f8e00ff */
[----:B--2---:R-:W-:Y:S02]  /*2e40*/  UISETP.NE.AND UP2, UPT, UR12, 0x1, UPT ;  /* 0x000000010c00788c */ /* 0x004fe4000bf45270 */
[----:B------:R-:W-:Y:S01]  /*2e50*/  UISETP.NE.AND UP0, UPT, UR10, 0x1, UPT ;  /* 0x000000010a00788c */ /* 0x000fe2000bf05270 */
[----:B------:R-:W-:-:S02]  /*2e60*/  UMOV UR6, UR7 ;  /* 0x0000000700067c82 */ /* 0x000fc40008000000 */
[----:B------:R-:W-:Y:S01]  /*2e70*/  UMOV UR4, UR5 ;  /* 0x0000000500047c82 */ /* 0x000fe20008000000 */
[----:B------:R-:W-:Y:S02]  /*2e80*/  USHF.R.U32.HI UR6, URZ, UR9, UR6 ;  /* 0x00000009ff067299 */ /* 0x000fe40008011606 */
[----:B---3--:R-:W-:Y:S02]  /*2e90*/  USHF.R.U32.HI UR4, URZ, UR13, UR4 ;  /* 0x0000000dff047299 */ /* 0x008fe40008011604 */
[----:B------:R-:W-:Y:S02]  /*2ea0*/  USEL UR5, UR51, UR6, !UP2 ;  /* 0x0000000633057287 */ /* 0x000fe4000d000000 */
[----:B------:R-:W-:-:S04]  /*2eb0*/  USEL UR4, UR50, UR4, !UP0 ;  /* 0x0000000432047287 */ /* 0x000fc8000c000000 */
[----:B------:R-:W-:Y:S02]  /*2ec0*/  UIADD3 UR6, UPT, UPT, UR5, -UR4, URZ ;  /* 0x8000000405067290 */ /* 0x000fe4000fffe0ff */
[----:B------:R-:W-:Y:S02]  /*2ed0*/  UIADD3 UR4, UPT, UPT, -UR5, UR4, URZ ;  /* 0x0000000405047290 */ /* 0x000fe4000fffe1ff */
[----:B------:R-:W-:Y:S02]  /*2ee0*/  UIMAD UR50, UR6, UR10, UR50 ;  /* 0x0000000a063272a4 */ /* 0x000fe4000f8e0232 */
[----:B------:R-:W-:-:S12]  /*2ef0*/  UIMAD UR51, UR4, UR12, UR51 ;  /* 0x0000000c043372a4 */ /* 0x000fd8000f8e0233 */
.L_x_39:
[----:B------:R-:W-:Y:S02]  /*2f00*/  R2UR UR5, R64 ;  /* 0x00000000400572ca */ /* 0x000fe400000e0000 */
[----:B------:R-:W-:Y:S02]  /*2f10*/  R2UR UR4, R63 ;  /* 0x000000003f0472ca */ /* 0x000fe400000e0000 */
[----:B------:R-:W-:Y:S02]  /*2f20*/  PLOP3.LUT P1, PT, PT, PT, PT, 0x80, 0x8 ;  /* 0x000000000008781c */ /* 0x000fe40003f2f070 */
[----:B------:R-:W-:-:S07]  /*2f30*/  LOP3.LUT R2, R2, 0x1, RZ, 0x3c, !PT ;  /* 0x0000000102027812 */ /* 0x000fce00078e3cff */
[----:B------:R-:W-:Y:S02]  /*2f40*/  UIADD3 UR21, UPT, UPT, UR51, UR5, URZ ;  /* 0x0000000533157290 */ /* 0x000fe4000fffe0ff */
[----:B------:R-:W-:Y:S01]  /*2f50*/  UIADD3 UR19, UPT, UPT, UR50, UR4, URZ ;  /* 0x0000000432137290 */ /* 0x000fe2000fffe0ff */
[----:B------:R-:W-:Y:S11]  /*2f60*/  BRA.U UP1, `(.L_x_40) ;  /* 0xffffffe901787547 */ /* 0x000ff6000b83ffff */
[----:B------:R-:W-:Y:S01]  /*2f70*/  UIADD3 UR27, UPT, UPT, UR27, 0x80, URZ ;  /* 0x000000801b1b7890 */ /* 0x000fe2000fffe0ff */
[----:B------:R-:W-:-:S03]  /*2f80*/  MOV R3, UR26 ;  /* 0x0000001a00037c02 */ /* 0x000fc60008000f00 */
[----:B------:R-:W-:Y:S01]  /*2f90*/  ULEA UR4, UR30, UR27, 0x3 ;  /* 0x0000001b1e047291 */ /* 0x000fe2000f8e18ff */
[----:B------:R-:W-:-:S08]  /*2fa0*/  SHF.L.U32 R3, R3, 0x1f, RZ ;  /* 0x0000001f03037819 */ /* 0x000fd000000006ff */
[----:B------:R-:W1:Y:S02]  /*2fb0*/  SYNCS.PHASECHK.TRANS64.TRYWAIT P0, [UR4], R3 ;  /* 0x00000003ff0075a7 */ /* 0x000e640008001104 */
[----:B-1----:R-:W-:Y:S05]  /*2fc0*/  @!P0 BRA `(.L_x_41) ;  /* 0x0000006000d88947 */ /* 0x002fea0003800000 */
.L_x_144:
[----:B------:R-:W-:-:S04]  /*2fd0*/  UIADD3 UR4, UPT, UPT, UR30, 0x1, URZ ;  /* 0x000000011e047890 */ /* 0x000fc8000fffe0ff */
[----:B------:R-:W-:-:S04]  /*2fe0*/  UISETP.NE.AND UP0, UPT, UR4, 0x10, UPT ;  /* 0x000000100400788c */ /* 0x000fc8000bf05270 */
[----:B------:R-:W-:Y:S02]  /*2ff0*/  USEL UR5, URZ, 0x1, UP0 ;  /* 0x00000001ff057887 */ /* 0x000fe40008000000 */
[----:B------:R-:W-:Y:S02]  /*3000*/  USEL UR4, UR4, URZ, UP0 ;  /* 0x000000ff04047287 */ /* 0x000fe40008000000 */
[----:B------:R-:W-:Y:S02]  /*3010*/  ULOP3.LUT UR6, UR26, UR5, URZ, 0x3c, !UPT ;  /* 0x000000051a067292 */ /* 0x000fe4000f8e3cff */
[----:B------:R-:W-:-:S04]  /*3020*/  ULEA UR5, UR4, UR27, 0x3 ;  /* 0x0000001b04057291 */ /* 0x000fc8000f8e18ff */
[----:B-1----:R-:W-:-:S04]  /*3030*/  MOV R3, UR6 ;  /* 0x0000000600037c02 */ /* 0x002fc80008000f00 */
[----:B------:R-:W-:-:S04]  /*3040*/  SHF.L.U32 R3, R3, 0x1f, RZ ;  /* 0x0000001f03037819 */ /* 0x000fc800000006ff */
[----:B------:R-:W1:Y:S02]  /*3050*/  SYNCS.PHASECHK.TRANS64.TRYWAIT P0, [UR5], R3 ;  /* 0x00000003ff0075a7 */ /* 0x000e640008001105 */
[----:B-1----:R-:W-:Y:S05]  /*3060*/  @!P0 BRA `(.L_x_42) ;  /* 0x0000006000c88947 */ /* 0x002fea0003800000 */
.L_x_146:
        /* <DEDUP_REMOVED lines=10> */
.L_x_148:
        /* <DEDUP_REMOVED lines=10> */
.L_x_150:
        /* <DEDUP_REMOVED lines=10> */
.L_x_152:
        /* <DEDUP_REMOVED lines=10> */
.L_x_154:
        /* <DEDUP_REMOVED lines=10> */
.L_x_156:
        /* <DEDUP_REMOVED lines=10> */
.L_x_158:
        /* <DEDUP_REMOVED lines=10> */
.L_x_160:
        /* <DEDUP_REMOVED lines=10> */
.L_x_162:
        /* <DEDUP_REMOVED lines=10> */
.L_x_164:
        /* <DEDUP_REMOVED lines=10> */
.L_x_166:
        /* <DEDUP_REMOVED lines=10> */
.L_x_168:
        /* <DEDUP_REMOVED lines=10> */
.L_x_170:
        /* <DEDUP_REMOVED lines=10> */
.L_x_172:
[----:B------:R-:W-:-:S04]  /*3890*/  UIADD3 UR4, UPT, UPT, UR4, 0x1, URZ ;  /* 0x0000000104047890 */ /* 0x000fc8000fffe0ff */
[----:B------:R-:W-:-:S04]  /*38a0*/  UISETP.NE.AND UP0, UPT, UR4, 0x10, UPT ;  /* 0x000000100400788c */ /* 0x000fc8000bf05270 */
[----:B------:R-:W-:Y:S02]  /*38b0*/  USEL UR5, URZ, 0x1, UP0 ;  /* 0x00000001ff057887 */ /* 0x000fe40008000000 */
[----:B------:R-:W-:Y:S02]  /*38c0*/  USEL UR4, UR4, URZ, UP0 ;  /* 0x000000ff04047287 */ /* 0x000fe40008000000 */
[----:B------:R-:W-:Y:S02]  /*38d0*/  ULOP3.LUT UR5, UR6, UR5, URZ, 0x3c, !UPT ;  /* 0x0000000506057292 */ /* 0x000fe4000f8e3cff */
[----:B------:R-:W-:-:S04]  /*38e0*/  ULEA UR4, UR4, UR27, 0x3 ;  /* 0x0000001b04047291 */ /* 0x000fc8000f8e18ff */
[----:B------:R-:W-:Y:S02]  /*38f0*/  IMAD.U32 R2, RZ, RZ, UR5 ;  /* 0x00000005ff027e24 */ /* 0x000fe4000f8e00ff */
[----:B-1----:R-:W-:-:S03]  /*3900*/  MOV R0, UR4 ;  /* 0x0000000400007c02 */ /* 0x002fc60008000f00 */
[----:B------:R-:W-:-:S07]  /*3910*/  SHF.L.U32 R3, R2, 0x1f, RZ ;  /* 0x0000001f02037819 */ /* 0x000fce00000006ff */
.L_x_56:
[----:B-1----:R1:W2:Y:S02]  /*3920*/  SYNCS.PHASECHK.TRANS64.TRYWAIT P0, [R0+URZ], R3 ;  /* 0x00000003000075a7 */ /* 0x0022a400080011ff */
[----:B--2---:R-:W-:Y:S05]  /*3930*/  @!P0 NANOSLEEP.SYNCS 0x989680 ;  /* 0x009896800000895d */ /* 0x004fea0003900000 */
[----:B------:R-:W2:Y:S02]  /*3940*/  @!P0 SYNCS.PHASECHK.TRANS64 P0, [R0+URZ], R3 ;  /* 0x00000003000085a7 */ /* 0x000ea400080010ff */
[----:B--2---:R-:W-:Y:S05]  /*3950*/  @P0 EXIT ;  /* 0x000000000000094d */ /* 0x004fea0003800000 */
[----:B------:R-:W-:Y:S05]  /*3960*/  BRA `(.L_x_56) ;  /* 0xfffffffc00ec7947 */ /* 0x000fea000383ffff */
.L_x_22:
[----:B------:R-:W2:Y:S02]  /*3970*/  S2UR UR4, SR_CgaCtaId ;  /* 0x00000000000479c3 */ /* 0x000ea40000008800 */
[----:B--2---:R-:W-:-:S04]  /*3980*/  UISETP.NE.AND UP0, UPT, UR4, URZ, UPT ;  /* 0x000000ff0400728c */ /* 0x004fc8000bf05270 */
[----:B------:R-:W-:-:S09]  /*3990*/  UISETP.NE.OR UP0, UPT, UR18, 0x1, UP0 ;  /* 0x000000011200788c */ /* 0x000fd20008705670 */
[----:B------:R-:W-:Y:S05]  /*39a0*/  BRA.U UP0, `(.L_x_57) ;  /* 0x0000000100b47547 */ /* 0x000fea000b800000 */
[----:B------:R-:W2:Y:S01]  /*39b0*/  S2UR UR5, SR_CgaCtaId ;  /* 0x00000000000579c3 */ /* 0x000ea20000008800 */
[----:B------:R-:W-:Y:S01]  /*39c0*/  UMOV UR4, 0x400 ;  /* 0x0000040000047882 */ /* 0x000fe20000000000 */
[----:B------:R-:W-:Y:S01]  /*39d0*/  HFMA2 R2, -RZ, RZ, 0, 5.9604644775390625e-08 ;  /* 0x00000001ff027431 */ /* 0x000fe200000001ff */
[----:B------:R-:W-:Y:S01]  /*39e0*/  ISETP.GE.U32.AND P0, PT, R3, 0x2, PT ;  /* 0x000000020300780c */ /* 0x000fe20003f06070 */
[----:B------:R-:W-:Y:S01]  /*39f0*/  IMAD.MOV.U32 R8, RZ, RZ, RZ ;  /* 0x000000ffff087224 */ /* 0x000fe200078e00ff */
[----:B--2---:R-:W-:-:S04]  /*3a00*/  ULEA UR4, UR5, UR4, 0x18 ;  /* 0x0000000405047291 */ /* 0x004fc8000f8ec0ff */
[----:B------:R-:W-:Y:S02]  /*3a10*/  UIADD3 UR5, UPT, UPT, UR4, 0x148, URZ ;  /* 0x0000014804057890 */ /* 0x000fe4000fffe0ff */
[----:B------:R-:W-:Y:S02]  /*3a20*/  UIADD3 UR8, UPT, UPT, UR4, 0x140, URZ ;  /* 0x0000014004087890 */ /* 0x000fe4000fffe0ff */
[----:B------:R-:W-:-:S12]  /*3a30*/  UPRMT UR5, URZ, 0x654, UR5 ;  /* 0x00000654ff057896 */ /* 0x000fd80008000005 */
.L_x_60:
[----:B------:R-:W-:Y:S01]  /*3a40*/  SHF.L.U32 R7, R2, 0x1f, RZ ;  /* 0x0000001f02077819 */ /* 0x000fe200000006ff */
[----:B------:R-:W-:Y:S02]  /*3a50*/  IMAD.U32 R4, RZ, RZ, UR8 ;  /* 0x00000008ff047e24 */ /* 0x000fe4000f8e00ff */
[----:B------:R-:W-:Y:S01]  /*3a60*/  @!P0 IMAD.MOV.U32 R5, RZ, RZ, 0x10 ;  /* 0x00000010ff058424 */ /* 0x000fe200078e00ff */
[----:B------:R-:W2:Y:S02]  /*3a70*/  SYNCS.PHASECHK.TRANS64.TRYWAIT P1, [UR4+0x148], R7 ;  /* 0x00014807ff0075a7 */ /* 0x000ea40008021104 */
[----:B------:R-:W-:-:S04]  /*3a80*/  PRMT R9, R3, 0x654, R4 ;  /* 0x0000065403097816 */ /* 0x000fc80000000004 */
[----:B------:R-:W-:Y:S01]  /*3a90*/  SEL R0, R9, R0, !P0 ;  /* 0x0000000009007207 */ /* 0x000fe20004000000 */
[----:B--2---:R-:W-:Y:S06]  /*3aa0*/  @!P1 BRA `(.L_x_58) ;  /* 0x0000005c00889947 */ /* 0x004fec0003800000 */
.L_x_174:
[----:B------:R-:W-:Y:S01]  /*3ab0*/  UIADD3 UR6, UPT, UPT, UR4, 0x180, URZ ;  /* 0x0000018004067890 */ /* 0x000fe2000fffe0ff */
[----:B------:R3:W-:Y:S01]  /*3ac0*/  @!P0 SYNCS.ARRIVE.TRANS64.RED RZ, [R0+URZ], R5 ;  /* 0x0000000500ff89a7 */ /* 0x0007e200080004ff */
[----:B------:R-:W-:Y:S01]  /*3ad0*/  UIADD3 UR7, UPT, UPT, UR4, 0x140, URZ ;  /* 0x0000014004077890 */ /* 0x000fe2000fffe0ff */
[----:B------:R-:W-:-:S08]  /*3ae0*/  LOP3.LUT R2, R2, 0x1, RZ, 0x3c, !PT ;  /* 0x0000000102027812 */ /* 0x000fd000078e3cff */
[----:B------:R-:W-:Y:S06]  /*3af0*/  UGETNEXTWORKID.BROADCAST [UR6], [UR7] ;  /* 0x00000000060073ca */ /* 0x000fec0008000100 */
[----:B---3--:R-:W-:-:S04]  /*3b00*/  SHF.L.U32 R5, R8, 0x1f, RZ ;  /* 0x0000001f08057819 */ /* 0x008fc800000006ff */
[----:B------:R-:W3:Y:S02]  /*3b10*/  SYNCS.PHASECHK.TRANS64.TRYWAIT P1, [UR4+0x140], R5 ;  /* 0x00014005ff0075a7 */ /* 0x000ee40008021104 */
[----:B---3--:R-:W-:Y:S05]  /*3b20*/  @!P1 BRA `(.L_x_59) ;  /* 0x0000005c00809947 */ /* 0x008fea0003800000 */
.L_x_176:
[----:B--2---:R-:W2:Y:S01]  /*3b30*/  LDS.128 R4, [UR4+0x180] ;  /* 0x00018004ff047984 */ /* 0x004ea20008000c00 */
[----:B------:R-:W-:Y:S01]  /*3b40*/  LOP3.LUT R8, R8, 0x1, RZ, 0x3c, !PT ;  /* 0x0000000108087812 */ /* 0x000fe200078e3cff */
[----:B------:R-:W-:Y:S01]  /*3b50*/  @!PT LDS RZ, [RZ] ;  /* 0x00000000fffff984 */ /* 0x000fe20000000800 */
[----:B------:R-:W-:Y:S01]  /*3b60*/  @!PT LDS RZ, [RZ] ;  /* 0x00000000fffff984 */ /* 0x000fe20000000800 */
[----:B------:R-:W-:Y:S01]  /*3b70*/  @!PT LDS RZ, [RZ] ;  /* 0x00000000fffff984 */ /* 0x000fe20000000800 */
[----:B------:R-:W-:Y:S01]  /*3b80*/  @!PT LDS RZ, [RZ] ;  /* 0x00000000fffff984 */ /* 0x000fe20000000800 */
[----:B------:R3:W-:Y:S06]  /*3b90*/  MEMBAR.ALL.CTA ;  /* 0x0000000000007992 */ /* 0x0007ec0000008000 */
[----:B---3--:R-:W3:Y:S02]  /*3ba0*/  FENCE.VIEW.ASYNC.S ;  /* 0x00000000000073c6 */ /* 0x008ee40000000000 */
[----:B---3--:R-:W-:Y:S01]  /*3bb0*/  SYNCS.ARRIVE.TRANS64.RED.A1T0 RZ, [UR5], RZ ;  /* 0x000000ffffff79a7 */ /* 0x008fe20008100405 */
[----:B--2---:R-:W-:-:S13]  /*3bc0*/  LOP3.LUT P1, RZ, R6, 0x1, RZ, 0xc0, !PT ;  /* 0x0000000106ff7812 */ /* 0x004fda000782c0ff */
[----:B------:R-:W-:Y:S05]  /*3bd0*/  @P1 BRA `(.L_x_60) ;  /* 0xfffffffc00981947 */ /* 0x000fea000383ffff */
[----:B------:R-:W-:-:S04]  /*3be0*/  SHF.L.U32 R0, R2, 0x1f, RZ ;  /* 0x0000001f02007819 */ /* 0x000fc800000006ff */
[----:B------:R-:W2:Y:S02]  /*3bf0*/  SYNCS.PHASECHK.TRANS64 P0, [UR4+0x148], R0 ;  /* 0x00014800ff0075a7 */ /* 0x000ea40008001004 */
[----:B-12---:R-:W-:Y:S05]  /*3c00*/  @P0 EXIT ;  /* 0x000000000000094d */ /* 0x006fea0003800000 */
[----:B------:R-:W-:-:S07]  /*3c10*/  MOV R0, UR4 ;  /* 0x0000000400007c02 */ /* 0x000fce0008000f00 */
.L_x_61:
[----:B-1----:R-:W-:-:S04]  /*3c20*/  SHF.L.U32 R3, R2, 0x1f, RZ ;  /* 0x0000001f02037819 */ /* 0x002fc800000006ff */
[----:B------:R1:W2:Y:S03]  /*3c30*/  SYNCS.PHASECHK.TRANS64.TRYWAIT P0, [R0+URZ+0x148], R3 ;  /* 0x00014803000075a7 */ /* 0x0002a600080011ff */
[----:B--2---:R-:W-:Y:S05]  /*3c40*/  @!P0 NANOSLEEP.SYNCS 0x989680 ;  /* 0x009896800000895d */ /* 0x004fea0003900000 */
[----:B------:R-:W2:Y:S02]  /*3c50*/  @!P0 SYNCS.PHASECHK.TRANS64 P0, [R0+URZ+0x148], R3 ;  /* 0x00014803000085a7 */ /* 0x000ea400080010ff */
[----:B--2---:R-:W-:Y:S05]  /*3c60*/  @P0 EXIT ;  /* 0x000000000000094d */ /* 0x004fea0003800000 */
[----:B------:R-:W-:Y:S05]  /*3c70*/  BRA `(.L_x_61) ;  /* 0xfffffffc00e87947 */ /* 0x000fea000383ffff */
.L_x_57:
[----:B------:R-:W-:Y:S05]  /*3c80*/  BRA.U UP4, `(.L_x_62) ;  /* 0x0000001104a07547 */ /* 0x000fea000b800000 */
[----:B------:R-:W2:Y:S01]  /*3c90*/  S2UR UR4, SR_CgaCtaId ;  /* 0x00000000000479c3 */ /* 0x000ea20000008800 */
[----:B------:R-:W-:Y:S01]  /*3ca0*/  UMOV UR5, 0x40 ;  /* 0x0000004000057882 */ /* 0x000fe20000000000 */
[----:B------:R-:W-:Y:S01]  /*3cb0*/  NOP ;  /* 0x0000000000007918 */ /* 0x000fe20000000000 */
[----:B------:R-:W-:Y:S01]  /*3cc0*/  UMOV UR6, 0x400 ;  /* 0x0000040000067882 */ /* 0x000fe20000000000 */
[----:B--2---:R-:W-:Y:S02]  /*3cd0*/  ULEA UR5, UR4, UR5, 0x18 ;  /* 0x0000000504057291 */ /* 0x004fe4000f8ec0ff */
[----:B------:R-:W-:-:S07]  /*3ce0*/  ULEA UR6, UR4, UR6, 0x18 ;  /* 0x0000000604067291 */ /* 0x000fce000f8ec0ff */
[----:B------:R-:W2:Y:S02]  /*3cf0*/  LDS.U8 R3, [UR5+0x1c] ;  /* 0x00001c05ff037984 */ /* 0x000ea40008000000 */
[----:B--2---:R-:W-:-:S13]  /*3d00*/  ISETP.NE.AND P0, PT, R3, RZ, PT ;  /* 0x000000ff0300720c */ /* 0x004fda0003f05270 */
[----:B------:R-:W-:Y:S05]  /*3d10*/  @P0 BRA `(.L_x_63) ;  /* 0x0000000400080947 */ /* 0x000fea0003800000 */
[----:B------:R-:W-:Y:S02]  /*3d20*/  UISETP.NE.U32.AND UP1, UPT, UR41, 0x1, UPT ;  /* 0x000000012900788c */ /* 0x000fe4000bf25070 */
[----:B------:R-:W-:-:S07]  /*3d30*/  UIADD3 UR7, UPT, UPT, UR5, 0x8, URZ ;  /* 0x0000000805077890 */ /* 0x000fce000fffe0ff */
[----:B------:R-:W-:Y:S05]  /*3d40*/  BRA.U !UP1, `(.L_x_64) ;  /* 0x00000001099c7547 */ /* 0x000fea000b800000 */
[----:B------:R-:W-:Y:S01]  /*3d50*/  ELECT P0, URZ, PT ;  /* 0x0000000000ff782f */ /* 0x000fe20003800000 */
[----:B------:R-:W-:-:S12]  /*3d60*/  BSSY B0, `(.L_x_64) ;  /* 0x0000025000007945 */ /* 0x000fd80003800000 */
[----:B------:R-:W-:Y:S05]  /*3d70*/  @!P0 BRA `(.L_x_65) ;  /* 0x00000000008c8947 */ /* 0x000fea0003800000 */
[----:B------:R-:W-:-:S05]  /*3d80*/  UMOV UR4, 0x10 ;  /* 0x0000001000047882 */ /* 0x000fca0000000000 */
[----:B------:R-:W-:Y:S04]  /*3d90*/  DEPBAR.LE SB2, 0x36 ;  /* 0x0000ad800000791a */ /* 0x000fe80000000000 */
[----:B------:R-:W2:Y:S02]  /*3da0*/  UTCATOMSWS.2CTA.FIND_AND_SET.ALIGN UP0, UR4, UR4 ;  /* 0x00000004000475e3 */ /* 0x000ea40008200800 */
[----:B--2---:R-:W-:Y:S01]  /*3db0*/  MOV R10, UR4 ;  /* 0x00000004000a7c02 */ /* 0x004fe20008000f00 */
[----:B------:R-:W-:Y:S06]  /*3dc0*/  BRA.U UP0, `(.L_x_66) ;  /* 0x0000000100187547 */ /* 0x000fec000b800000 */
.L_x_67:
[----:B------:R-:W-:Y:S05]  /*3dd0*/  NANOSLEEP 0x64 ;  /* 0x000000640000795d */ /* 0x000fea0003800000 */
[----:B------:R-:W-:-:S05]  /*3de0*/  UMOV UR4, 0x10 ;  /* 0x0000001000047882 */ /* 0x000fca0000000000 */
[----:B------:R-:W-:Y:S04]  /*3df0*/  DEPBAR.LE SB2, 0x36 ;  /* 0x0000ad800000791a */ /* 0x000fe80000000000 */
[----:B------:R-:W2:Y:S02]  /*3e00*/  UTCATOMSWS.2CTA.FIND_AND_SET.ALIGN UP0, UR4, UR4 ;  /* 0x00000004000475e3 */ /* 0x000ea40008200800 */
[----:B--2---:R-:W-:Y:S01]  /*3e10*/  MOV R10, UR4 ;  /* 0x00000004000a7c02 */ /* 0x004fe20008000f00 */
[----:B------:R-:W-:Y:S05]  /*3e20*/  BRA.U !UP0, `(.L_x_67) ;  /* 0xfffffffd08e87547 */ /* 0x000fea000b83ffff */
.L_x_66:
[----:B------:R-:W2:Y:S01]  /*3e30*/  LDS R6, [UR5+0x10] ;  /* 0x00001005ff067984 */ /* 0x000ea20008000800 */
[----:B------:R-:W-:Y:S01]  /*3e40*/  IMAD.U32 R3, RZ, RZ, UR6 ;  /* 0x00000006ff037e24 */ /* 0x000fe2000f8e00ff */
[----:B------:R-:W-:-:S03]  /*3e50*/  MOV R4, UR40 ;  /* 0x0000002800047c02 */ /* 0x000fc60008000f00 */
[----:B------:R-:W-:Y:S01]  /*3e60*/  VIADD R3, R3, 0x190 ;  /* 0x0000019003037836 */ /* 0x000fe20000000000 */
[----:B--2---:R-:W-:-:S04]  /*3e70*/  SHF.L.U32 R6, R6, 0x1f, RZ ;  /* 0x0000001f06067819 */ /* 0x004fc800000006ff */
[----:B------:R-:W2:Y:S02]  /*3e80*/  SYNCS.PHASECHK.TRANS64.TRYWAIT P0, [UR5+0x8], R6 ;  /* 0x00000806ff0075a7 */ /* 0x000ea40008001105 */
[----:B--2---:R-:W-:Y:S05]  /*3e90*/  @P0 BRA `(.L_x_68) ;  /* 0x0000000000080947 */ /* 0x004fea0003800000 */
[----:B------:R-:W2:Y:S02]  /*3ea0*/  SYNCS.PHASECHK.TRANS64.TRYWAIT P0, [UR5+0x8], R6 ;  /* 0x00000806ff0075a7 */ /* 0x000ea40008001105 */
[----:B--2---:R-:W-:Y:S05]  /*3eb0*/  @!P0 BRA `(.L_x_69) ;  /* 0x0000005800b48947 */ /* 0x004fea0003800000 */
.L_x_68:
[----:B------:R-:W-:Y:S01]  /*3ec0*/  PRMT R4, R4, 0x654, R3 ;  /* 0x0000065404047816 */ /* 0x000fe20000000003 */
[----:B------:R-:W-:Y:S01]  /*3ed0*/  HFMA2 R3, -RZ, RZ, 0, 5.9604644775390625e-08 ;  /* 0x00000001ff037431 */ /* 0x000fe200000001ff */
[----:B------:R-:W-:Y:S01]  /*3ee0*/  UPRMT UR4, UR40, 0x654, UR7 ;  /* 0x0000065428047896 */ /* 0x000fe20008000007 */
[----:B------:R-:W-:Y:S02]  /*3ef0*/  IMAD.MOV.U32 R7, RZ, RZ, 0xffff ;  /* 0x0000ffffff077424 */ /* 0x000fe400078e00ff */
[----:B--2---:R-:W-:Y:S02]  /*3f00*/  IMAD.MOV.U32 R6, RZ, RZ, 0x4 ;  /* 0x00000004ff067424 */ /* 0x004fe400078e00ff */
[----:B------:R-:W-:Y:S01]  /*3f10*/  IMAD.SHL.U32 R9, R10, 0x20, RZ ;  /* 0x000000200a097824 */ /* 0x000fe200078e00ff */
[----:B------:R-:W-:Y:S02]  /*3f20*/  MOV R5, UR4 ;  /* 0x0000000400057c02 */ /* 0x000fe40008000f00 */
[-C--:B------:R-:W-:Y:S01]  /*3f30*/  SHF.L.U32 R8, R7, R10.reuse, RZ ;  /* 0x0000000a07087219 */ /* 0x080fe200000006ff */
[----:B------:R2:W-:Y:S01]  /*3f40*/  SYNCS.ARRIVE.TRANS64.RED RZ, [UR4], R6 ;  /* 0x00000006ffff79a7 */ /* 0x0005e20008000404 */
[----:B------:R-:W-:Y:S01]  /*3f50*/  SHF.L.U32 R7, R3, R10, RZ ;  /* 0x0000000a03077219 */ /* 0x000fe200000006ff */
[----:B------:R2:W-:Y:S04]  /*3f60*/  STS [UR6+0x190], R9 ;  /* 0x00019009ff007988 */ /* 0x0005e80008000806 */
[----:B------:R2:W-:Y:S04]  /*3f70*/  STAS [R4.64], R10 ;  /* 0x0000000a04007dbd */ /* 0x0005e8000c0008ff */
[----:B------:R2:W-:Y:S04]  /*3f80*/  ATOMS.OR RZ, [UR5+0x14], R8 ;  /* 0x00001408ffff798c */ /* 0x0005e8000b000005 */
[----:B------:R2:W-:Y:S04]  /*3f90*/  ATOMS.OR RZ, [UR5+0x18], R7 ;  /* 0x00001807ffff798c */ /* 0x0005e8000b000005 */
[----:B------:R2:W-:Y:S02]  /*3fa0*/  ATOMS.XOR RZ, [UR5+0x10], R3 ;  /* 0x00001003ffff798c */ /* 0x0005e4000b800005 */
.L_x_65:
[----:B-1----:R-:W-:Y:S05]  /*3fb0*/  BSYNC B0 ;  /* 0x0000000000007941 */ /* 0x002fea0003800000 */
.L_x_64:
[----:B------:R-:W-:Y:S05]  /*3fc0*/  BRA.U UP1, `(.L_x_70) ;  /* 0x00000001016c7547 */ /* 0x000fea000b800000 */
[----:B------:R-:W-:-:S03]  /*3fd0*/  UMOV UR4, 0xffffffff ;  /* 0xffffffff00047882 */ /* 0x000fc60000000000 */
[----:B------:R-:W-:Y:S05]  /*3fe0*/  BRA.DIV UR4, `(.L_x_71) ;  /* 0x0000005a04807947 */ /* 0x000fea000b800000 */
[----:B------:R-:W-:-:S13]  /*3ff0*/  ELECT P6, URZ, PT ;  /* 0x0000000000ff782f */ /* 0x000fda00038c0000 */
.L_x_179:
[----:B------:R-:W-:Y:S05]  /*4000*/  @!P6 BRA `(.L_x_70) ;  /* 0x00000000005ce947 */ /* 0x000fea0003800000 */
[----:B--2---:R-:W2:Y:S02]  /*4010*/  LDS R4, [UR5+0x10] ;  /* 0x00001005ff047984 */ /* 0x004ea40008000800 */
[----:B--2---:R-:W-:-:S04]  /*4020*/  SHF.L.U32 R4, R4, 0x1f, RZ ;  /* 0x0000001f04047819 */ /* 0x004fc800000006ff */
[----:B------:R-:W2:Y:S02]  /*4030*/  SYNCS.PHASECHK.TRANS64.TRYWAIT P0, [UR5+0x8], R4 ;  /* 0x00000804ff0075a7 */ /* 0x000ea40008001105 */
[----:B--2---:R-:W-:Y:S05]  /*4040*/  @P0 BRA `(.L_x_72) ;  /* 0x0000000000080947 */ /* 0x004fea0003800000 */
[----:B------:R-:W2:Y:S02]  /*4050*/  SYNCS.PHASECHK.TRANS64.TRYWAIT P0, [UR5+0x8], R4 ;  /* 0x00000804ff0075a7 */ /* 0x000ea40008001105 */
[----:B--2---:R-:W-:Y:S05]  /*4060*/  @!P0 BRA `(.L_x_73) ;  /* 0x0000005800808947 */ /* 0x004fea0003800000 */
.L_x_72:
[----:B------:R-:W3:Y:S01]  /*4070*/  LDS R6, [UR6+0x190] ;  /* 0x00019006ff067984 */ /* 0x000ee20008000800 */
[----:B--2---:R-:W-:Y:S02]  /*4080*/  HFMA2 R3, -RZ, RZ, 0, 5.9604644775390625e-08 ;  /* 0x00000001ff037431 */ /* 0x004fe400000001ff */
[----:B------:R-:W-:Y:S01]  /*4090*/  IMAD.MOV.U32 R4, RZ, RZ, 0xffff ;  /* 0x0000ffffff047424 */ /* 0x000fe200078e00ff */
[----:B------:R-:W-:Y:S01]  /*40a0*/  UPRMT UR4, UR40, 0x654, UR7 ;  /* 0x0000065428047896 */ /* 0x000fe20008000007 */
[----:B---3--:R-:W-:-:S03]  /*40b0*/  IMAD.SHL.U32 R5, R6, 0x20, RZ ;  /* 0x0000002006057824 */ /* 0x008fc600078e00ff */
[-C--:B------:R-:W-:Y:S02]  /*40c0*/  SHF.L.U32 R4, R4, R6.reuse, RZ ;  /* 0x0000000604047219 */ /* 0x080fe400000006ff */
[----:B------:R-:W-:Y:S01]  /*40d0*/  SHF.L.U32 R6, R3, R6, RZ ;  /* 0x0000000603067219 */ /* 0x000fe200000006ff */
[----:B------:R3:W-:Y:S04]  /*40e0*/  STS [UR6+0x190], R5 ;  /* 0x00019005ff007988 */ /* 0x0007e80008000806 */
[----:B------:R3:W-:Y:S04]  /*40f0*/  ATOMS.OR RZ, [UR5+0x14], R4 ;  /* 0x00001404ffff798c */ /* 0x0007e8000b000005 */
[----:B------:R3:W-:Y:S01]  /*4100*/  ATOMS.OR RZ, [UR5+0x18], R6 ;  /* 0x00001806ffff798c */ /* 0x0007e2000b000005 */
[----:B------:R-:W-:Y:S03]  /*4110*/  SYNCS.ARRIVE.TRANS64.RED.A1T0 RZ, [UR4], RZ ;  /* 0x000000ffffff79a7 */ /* 0x000fe60008100404 */
[----:B------:R3:W-:Y:S01]  /*4120*/  ATOMS.XOR RZ, [UR5+0x10], R3 ;  /* 0x00001003ffff798c */ /* 0x0007e2000b800005 */
[----:B------:R-:W-:Y:S05]  /*4130*/  BRA `(.L_x_70) ;  /* 0x0000000000107947 */ /* 0x000fea0003800000 */
.L_x_63:
[----:B------:R-:W-:Y:S02]  /*4140*/  MOV R3, 0xffffffff ;  /* 0xffffffff00037802 */ /* 0x000fe40000000f00 */
[----:B------:R-:W-:-:S03]  /*4150*/  MOV R4, 0x4180 ;  /* 0x0000418000047802 */ /* 0x000fc60000000f00 */
[----:B------:R2:W-:Y:S04]  /*4160*/  STS [UR6+0x190], R3 ;  /* 0x00019003ff007988 */ /* 0x0005e80008000806 */
[----:B-12--5:R-:W-:Y:S05]  /*4170*/  CALL.REL.NOINC `($__internal_1_$__cuda_sm10x_tcgen05_guardrail_trap_phase_invalid_during_alloc) ;  /* 0x0000005c00bc7944 */ /* 0x026fea0003c00000 */
.L_x_70:
[----:B------:R-:W-:Y:S05]  /*4180*/  WARPSYNC.ALL ;  /* 0x0000000000007948 */ /* 0x000fea0003800000 */
[----:B------:R-:W4:Y:S01]  /*4190*/  S2UR UR21, SR_CgaCtaId ;  /* 0x00000000001579c3 */ /* 0x000f220000008800 */
[----:B------:R-:W-:Y:S01]  /*41a0*/  UMOV UR4, 0x400 ;  /* 0x0000040000047882 */ /* 0x000fe20000000000 */
[----:B------:R-:W-:-:S06]  /*41b0*/  NOP ;  /* 0x0000000000007918 */ /* 0x000fcc0000000000 */
[----:B------:R-:W-:Y:S06]  /*41c0*/  BAR.ARV 0x6, 0xa0 ;  /* 0x0182800000007b1d */ /* 0x000fec0000002000 */
[----:B------:R-:W1:Y:S01]  /*41d0*/  LDCU UR7, c[0x0][0x390] ;  /* 0x00007200ff0777ac */ /* 0x000e620008000800 */
[----:B------:R-:W-:Y:S01]  /*41e0*/  LOP3.LUT R2, R2, 0xffff, RZ, 0xc0, !PT ;  /* 0x0000ffff02027812 */ /* 0x000fe200078ec0ff */
[----:B------:R-:W-:Y:S01]  /*41f0*/  IMAD.MOV.U32 R11, RZ, RZ, 0x1 ;  /* 0x00000001ff0b7424 */ /* 0x000fe200078e00ff */
[----:B------:R-:W-:Y:S01]  /*4200*/  LOP3.LUT R0, R0, 0xffff, RZ, 0xc0, !PT ;  /* 0x0000ffff00007812 */ /* 0x000fe200078ec0ff */
[----:B--2---:R-:W-:Y:S01]  /*4210*/  IMAD.MOV.U32 R10, RZ, RZ, RZ ;  /* 0x000000ffff0a7224 */ /* 0x004fe200078e00ff */
[----:B------:R-:W-:Y:S01]  /*4220*/  R2UR UR22, R2 ;  /* 0x00000000021672ca */ /* 0x000fe200000e0000 */
[----:B------:R-:W-:Y:S01]  /*4230*/  IMAD.MOV.U32 R8, RZ, RZ, RZ ;  /* 0x000000ffff087224 */ /* 0x000fe200078e00ff */
[----:B------:R-:W-:Y:S01]  /*4240*/  R2UR UR37, R0 ;  /* 0x00000000002572ca */ /* 0x000fe200000e0000 */
[----:B------:R-:W-:Y:S01]  /*4250*/  UMOV UR25, URZ ;  /* 0x000000ff00197c82 */ /* 0x000fe20008000000 */
[----:B------:R-:W-:Y:S01]  /*4260*/  UMOV UR18, URZ ;  /* 0x000000ff00127c82 */ /* 0x000fe20008000000 */
[----:B----4-:R-:W-:-:S02]  /*4270*/  ULEA UR21, UR21, UR4, 0x18 ;  /* 0x0000000415157291 */ /* 0x010fc4000f8ec0ff */
[----:B------:R-:W-:Y:S02]  /*4280*/  UISETP.NE.AND UP4, UPT, UR41, URZ, UPT ;  /* 0x000000ff2900728c */ /* 0x000fe4000bf85270 */
[----:B------:R-:W-:Y:S02]  /*4290*/  UIADD3 UR5, UPT, UPT, UR21, 0x6400, URZ ;  /* 0x0000640015057890 */ /* 0x000fe4000fffe0ff */
[----:B------:R-:W-:Y:S02]  /*42a0*/  UIADD3 UR6, UPT, UPT, UR21, 0x26400, URZ ;  /* 0x0002640015067890 */ /* 0x000fe4000fffe0ff */
[----:B-1----:R-:W-:Y:S01]  /*42b0*/  UIADD3 UR7, UPT, UPT, UR7, 0x1f, URZ ;  /* 0x0000001f07077890 */ /* 0x002fe2000fffe0ff */
[----:B---3--:R-:W1:Y:S01]  /*42c0*/  LDS R3, [UR21+0x190] ;  /* 0x00019015ff037984 */ /* 0x008e620008000800 */
[----:B------:R-:W-:Y:S02]  /*42d0*/  USHF.R.U32.HI UR5, URZ, 0x4, UR5 ;  /* 0x00000004ff057899 */ /* 0x000fe40008011605 */
[----:B------:R-:W-:-:S02]  /*42e0*/  USHF.R.S32.HI UR4, URZ, 0x1f, UR7 ;  /* 0x0000001fff047899 */ /* 0x000fc40008011407 */
[----:B------:R-:W-:Y:S02]  /*42f0*/  UIADD3 UR36, UPT, UPT, UR21, 0x148, URZ ;  /* 0x0000014815247890 */ /* 0x000fe4000fffe0ff */
[----:B------:R-:W-:Y:S02]  /*4300*/  ULEA.HI UR4, UR4, UR7, URZ, 0x5 ;  /* 0x0000000704047291 */ /* 0x000fe4000f8f28ff */
[----:B------:R-:W-:Y:S02]  /*4310*/  USHF.R.U32.HI UR6, URZ, 0x4, UR6 ;  /* 0x00000004ff067899 */ /* 0x000fe40008011606 */
[----:B------:R-:W-:Y:S02]  /*4320*/  USHF.R.S32.HI UR27, URZ, 0x5, UR4 ;  /* 0x00000005ff1b7899 */ /* 0x000fe40008011404 */
[----:B------:R-:W-:Y:S02]  /*4330*/  ULOP3.LUT UR23, UR5, 0x3fff, URZ, 0xc0, !UPT ;  /* 0x00003fff05177892 */ /* 0x000fe4000f8ec0ff */
[----:B------:R-:W-:-:S02]  /*4340*/  UISETP.LT.AND UP0, UPT, UR27, 0x1, UPT ;  /* 0x000000011b00788c */ /* 0x000fc4000bf01270 */
[----:B------:R-:W-:Y:S02]  /*4350*/  UPRMT UR36, URZ, 0x654, UR36 ;  /* 0x00000654ff247896 */ /* 0x000fe40008000024 */
[----:B------:R-:W-:Y:S02]  /*4360*/  USEL UR38, UR27, 0x1, !UP0 ;  /* 0x000000011b267887 */ /* 0x000fe4000c000000 */
[----:B------:R-:W-:Y:S02]  /*4370*/  ULOP3.LUT UR24, UR6, 0x3fff, URZ, 0xc0, !UPT ;  /* 0x00003fff06187892 */ /* 0x000fe4000f8ec0ff */
[----:B------:R-:W-:Y:S02]  /*4380*/  ULOP3.LUT UR23, UR23, 0x1000000, URZ, 0xfc, !UPT ;  /* 0x0100000017177892 */ /* 0x000fe4000f8efcff */
[----:B------:R-:W-:Y:S01]  /*4390*/  UIADD3 UR38, UPT, UPT, -UR38, URZ, URZ ;  /* 0x000000ff26267290 */ /* 0x000fe2000fffe1ff */
[----:B------:R-:W-:Y:S01]  /*43a0*/  UMOV UR34, 0x0 ;  /* 0x0000000000227882 */ /* 0x000fe20000000000 */
[----:B------:R-:W-:Y:S01]  /*43b0*/  UMOV UR35, 0x8118910 ;  /* 0x0811891000237882 */ /* 0x000fe20000000000 */
[----:B------:R-:W-:Y:S01]  /*43c0*/  UMOV UR32, 0x0 ;  /* 0x0000000000207882 */ /* 0x000fe20000000000 */
[----:B------:R-:W-:Y:S01]  /*43d0*/  UMOV UR33, 0x8118910 ;  /* 0x0811891000217882 */ /* 0x000fe20000000000 */
[----:B------:R-:W-:Y:S01]  /*43e0*/  UMOV UR30, 0x0 ;  /* 0x00000000001e7882 */ /* 0x000fe20000000000 */
[----:B------:R-:W-:Y:S01]  /*43f0*/  UMOV UR31, 0x8118910 ;  /* 0x08118910001f7882 */ /* 0x000fe20000000000 */
[----:B------:R-:W-:Y:S01]  /*4400*/  UMOV UR28, 0x0 ;  /* 0x00000000001c7882 */ /* 0x000fe20000000000 */
[----:B------:R-:W-:Y:S01]  /*4410*/  UMOV UR29, 0x8118910 ;  /* 0x08118910001d7882 */ /* 0x000fe20000000000 */
[C---:B-1----:R-:W-:Y:S01]  /*4420*/  VIADD R5, R3.reuse, 0x20 ;  /* 0x0000002003057836 */ /* 0x042fe20000000000 */
[----:B------:R-:W-:-:S04]  /*4430*/  LOP3.LUT R4, R3, 0xffff, RZ, 0xc0, !PT ;  /* 0x0000ffff03047812 */ /* 0x000fc800078ec0ff */
[----:B------:R-:W-:-:S05]  /*4440*/  LOP3.LUT R5, R5, 0xffff, RZ, 0xc0, !PT ;  /* 0x0000ffff05057812 */ /* 0x000fca00078ec0ff */
[----:B------:R1:W-:Y:S02]  /*4450*/  STL.64 [R1], R4 ;  /* 0x0000000401007387 */ /* 0x0003e40000100a00 */
.L_x_82:
[----:B-1----:R-:W-:-:S04]  /*4460*/  SHF.L.U32 R5, R10, 0x1f, RZ ;  /* 0x0000001f0a057819 */ /* 0x002fc800000006ff */
[----:B------:R-:W1:Y:S02]  /*4470*/  SYNCS.PHASECHK.TRANS64.TRYWAIT P0, [UR21+0x140], R5 ;  /* 0x00014005ff0075a7 */ /* 0x000e640008001115 */
[----:B-12-4-:R-:W-:Y:S05]  /*4480*/  @!P0 BRA `(.L_x_74) ;  /* 0x0000005400908947 */ /* 0x016fea0003800000 */
.L_x_181:
[----:B-1----:R-:W1:Y:S01]  /*4490*/  LDS.128 R4, [UR21+0x180] ;  /* 0x00018015ff047984 */ /* 0x002e620008000c00 */
[----:B------:R-:W-:Y:S01]  /*44a0*/  ULEA UR26, UR25, UR21, 0x3 ;  /* 0x00000015191a7291 */ /* 0x000fe2000f8e18ff */
[----:B------:R-:W-:Y:S01]  /*44b0*/  @!PT LDS RZ, [RZ] ;  /* 0x00000000fffff984 */ /* 0x000fe20000000800 */
[----:B------:R-:W-:Y:S01]  /*44c0*/  @!PT LDS RZ, [RZ] ;  /* 0x00000000fffff984 */ /* 0x000fe20000000800 */
[----:B------:R-:W-:Y:S01]  /*44d0*/  @!PT LDS RZ, [RZ] ;  /* 0x00000000fffff984 */ /* 0x000fe20000000800 */
[----:B------:R-:W-:Y:S01]  /*44e0*/  @!PT LDS RZ, [RZ] ;  /* 0x00000000fffff984 */ /* 0x000fe20000000800 */
[----:B------:R2:W-:Y:S06]  /*44f0*/  MEMBAR.ALL.CTA ;  /* 0x0000000000007992 */ /* 0x0005ec0000008000 */
[----:B--2---:R-:W2:Y:S02]  /*4500*/  FENCE.VIEW.ASYNC.S ;  /* 0x00000000000073c6 */ /* 0x004ea40000000000 */
[----:B--2---:R-:W-:Y:S01]  /*4510*/  SYNCS.ARRIVE.TRANS64.RED.A1T0 RZ, [UR36], RZ ;  /* 0x000000ffffff79a7 */ /* 0x004fe20008100424 */
[----:B------:R-:W-:Y:S05]  /*4520*/  BRA.U UP4, `(.L_x_75) ;  /* 0x00000001040c7547 */ /* 0x000fea000b800000 */
[----:B------:R-:W-:-:S04]  /*4530*/  SHF.L.U32 R9, R11, 0x1f, RZ ;  /* 0x0000001f0b097819 */ /* 0x000fc800000006ff */
[----:B------:R-:W2:Y:S02]  /*4540*/  SYNCS.PHASECHK.TRANS64.TRYWAIT P0, [UR26+0x160], R9 ;  /* 0x00016009ff0075a7 */ /* 0x000ea4000800111a */
[----:B--2---:R-:W-:Y:S05]  /*4550*/  @!P0 BRA `(.L_x_76) ;  /* 0x0000005400748947 */ /* 0x004fea0003800000 */
.L_x_75:
[----:B------:R-:W-:Y:S05]  /*4560*/  BRA.U UP4, `(.L_x_77) ;  /* 0x00000005040c7547 */ /* 0x000fea000b800000 */
[----:B------:R-:W3:Y:S02]  /*4570*/  LDCU UR4, c[0x0][0x390] ;  /* 0x00007200ff0477ac */ /* 0x000ee40008000800 */
[----:B---3--:R-:W-:-:S09]  /*4580*/  UISETP.GE.AND UP0, UPT, UR4, 0x1, UPT ;  /* 0x000000010400788c */ /* 0x008fd2000bf06270 */
[----:B------:R-:W-:Y:S05]  /*4590*/  BRA.U !UP0, `(.L_x_78) ;  /* 0x0000000108f47547 */ /* 0x000fea000b800000 */
[----:B------:R-:W-:Y:S01]  /*45a0*/  ULEA UR4, UR25, UR48, 0x2 ;  /* 0x0000003019047291 */ /* 0x000fe2000f8e10ff */
[----:B--2---:R-:W-:-:S08]  /*45b0*/  SHF.L.U32 R0, R8, 0x1f, RZ ;  /* 0x0000001f08007819 */ /* 0x004fd000000006ff */
[----:B------:R-:W5:Y:S01]  /*45c0*/  LDL R2, [UR4] ;  /* 0x00000004ff027983 */ /* 0x000f620008100800 */
[----:B------:R-:W-:Y:S02]  /*45d0*/  ULEA UR4, UR18, UR21, 0x3 ;  /* 0x0000001512047291 */ /* 0x000fe4000f8e18ff */
[----:B------:R-:W-:Y:S01]  /*45e0*/  UPLOP3.LUT UP2, UPT, UPT, UPT, UPT, 0x40, 0x4 ;  /* 0x000000000004789c */ /* 0x000fe20003f4e870 */
[----:B------:R-:W-:Y:S01]  /*45f0*/  UMOV UR20, UR38 ;  /* 0x0000002600147c82 */ /* 0x000fe20008000000 */
[----:B------:R-:W-:-:S05]  /*4600*/  UMOV UR19, UR27 ;  /* 0x0000001b00137c82 */ /* 0x000fca0008000000 */
[----:B------:R2:W3:Y:S01]  /*4610*/  SYNCS.PHASECHK.TRANS64.TRYWAIT P2, [UR4], R0 ;  /* 0x00000000ff0075a7 */ /* 0x0004e20008041104 */
[----:B------:R-:W-:-:S05]  /*4620*/  UMOV UR4, UR18 ;  /* 0x0000001200047c82 */ /* 0x000fca0008000000 */
.L_x_81:
[----:B------:R-:W-:Y:S02]  /*4630*/  UIADD3 UR20, UPT, UPT, UR20, 0x1, URZ ;  /* 0x0000000114147890 */ /* 0x000fe4000fffe0ff */
[----:B------:R-:W-:Y:S02]  /*4640*/  ULEA UR17, UR4, UR21, 0x3 ;  /* 0x0000001504117291 */ /* 0x000fe4000f8e18ff */
[----:B------:R-:W-:Y:S01]  /*4650*/  UISETP.NE.AND UP3, UPT, UR20, URZ, UPT ;  /* 0x000000ff1400728c */ /* 0x000fe2000bf65270 */
[----:B--234-:R-:W-:Y:S10]  /*4660*/  @P2 BRA `(.L_x_79) ;  /* 0x00000000000c2947 */ /* 0x01cff40003800000 */
[----:B------:R-:W-:Y:S04]  /*4670*/  SHF.L.U32 R9, R8, 0x1f, RZ ;  /* 0x0000001f08097819 */ /* 0x000fe800000006ff */
[----:B------:R-:W3:Y:S02]  /*4680*/  SYNCS.PHASECHK.TRANS64.TRYWAIT P0, [UR17], R9 ;  /* 0x00000009ff0075a7 */ /* 0x000ee40008001111 */
[----:B---3--:R-:W-:Y:S05]  /*4690*/  @!P0 BRA `(.L_x_80) ;  /* 0x00000054003c8947 */ /* 0x008fea0003800000 */
.L_x_79:
[----:B------:R-:W-:Y:S01]  /*46a0*/  UISETP.NE.AND UP0, UPT, UR19, 0x1, UPT ;  /* 0x000000011300788c */ /* 0x000fe2000bf05270 */
[----:B------:R-:W-:Y:S01]  /*46b0*/  PLOP3.LUT P2, PT, PT, PT, PT, 0x80, 0x8 ;  /* 0x000000000008781c */ /* 0x000fe20003f4f070 */
[----:B------:R-:W-:Y:S02]  /*46c0*/  UIADD3 UR5, UPT, UPT, UR4, 0x1, URZ ;  /* 0x0000000104057890 */ /* 0x000fe4000fffe0ff */
[----:B------:R-:W-:Y:S02]  /*46d0*/  ULEA UR10, UR4, UR24, 0x8 ;  /* 0x00000018040a7291 */ /* 0x000fe4000f8e40ff */
[----:B------:R-:W-:Y:S01]  /*46e0*/  UISETP.NE.AND UP1, UPT, UR5, 0x10, UPT ;  /* 0x000000100500788c */ /* 0x000fe2000bf25270 */
[----:B------:R-:W-:Y:S01]  /*46f0*/  PLOP3.LUT P0, PT, PT, PT, UP0, 0x80, 0x8 ;  /* 0x000000000008781c */ /* 0x000fe20003f0f008 */
[----:B------:R-:W-:Y:S02]  /*4700*/  ULEA UR14, UR4, UR23, 0x9 ;  /* 0x00000017040e7291 */ /* 0x000fe4000f8e48ff */
[----:B------:R-:W-:Y:S02]  /*4710*/  USEL UR6, URZ, 0x1, UP1 ;  /* 0x00000001ff067887 */ /* 0x000fe40008800000 */
[----:B------:R-:W-:Y:S01]  /*4720*/  USEL UR18, UR5, URZ, UP1 ;  /* 0x000000ff05127287 */ /* 0x000fe20008800000 */
[----:B------:R-:W-:Y:S11]  /*4730*/  ELECT P1, URZ, PT ;  /* 0x0000000000ff782f */ /* 0x000ff60003820000 */
[----:B------:R-:W-:Y:S02]  /*4740*/  @!UPT UIADD3 URZ, UPT, UPT, URZ, URZ, URZ ;  /* 0x000000fffffff290 */ /* 0x000fe4000fffe0ff */
[----:B-----5:R-:W-:Y:S01]  /*4750*/  @P1 R2UR.BROADCAST UR4, R2 ;  /* 0x00000000020412ca */ /* 0x020fe200008e0000 */
[----:B------:R-:W-:Y:S01]  /*4760*/  @UP0 ULEA UR5, UR18, UR21, 0x3 ;  /* 0x0000001512050291 */ /* 0x000fe2000f8e18ff */
[----:B------:R-:W-:Y:S01]  /*4770*/  LOP3.LUT R8, R8, UR6, RZ, 0x3c, !PT ;  /* 0x0000000608087c12 */ /* 0x000fe2000f8e3cff */
[----:B------:R-:W-:Y:S02]  /*4780*/  UIADD3 UR8, UPT, UPT, UR10, 0x40, URZ ;  /* 0x000000400a087890 */ /* 0x000fe4000fffe0ff */
[----:B------:R-:W-:Y:S01]  /*4790*/  UIADD3 UR6, UPT, UPT, UR14, 0x40, URZ ;  /* 0x000000400e067890 */ /* 0x000fe2000fffe0ff */
[----:B--2---:R-:W-:Y:S01]  /*47a0*/  @P0 SHF.L.U32 R0, R8, 0x1f, RZ ;  /* 0x0000001f08000819 */ /* 0x004fe200000006ff */
[----:B------:R-:W-:Y:S02]  /*47b0*/  UIADD3 UR12, UPT, UPT, UR10, 0x80, URZ ;  /* 0x000000800a0c7890 */ /* 0x000fe4000fffe0ff */
[----:B------:R-:W-:Y:S01]  /*47c0*/  UIADD3 UR19, UPT, UPT, UR19, -0x1, URZ ;  /* 0xffffffff13137890 */ /* 0x000fe2000fffe0ff */
[----:B------:R4:W2:Y:S01]  /*47d0*/  @P0 SYNCS.PHASECHK.TRANS64.TRYWAIT P2, [UR5], R0 ;  /* 0x00000000ff0005a7 */ /* 0x0008a20008041105 */
[----:B------:R-:W-:Y:S11]  /*47e0*/  ELECT P0, URZ, PT ;  /* 0x0000000000ff782f */ /* 0x000ff60003800000 */
[----:B------:R-:W-:Y:S02]  /*47f0*/  @!UPT UIADD3 URZ, UPT, UPT, URZ, URZ, URZ ;  /* 0x000000fffffff290 */ /* 0x000fe4000fffe0ff */
[C---:B------:R-:W-:Y:S02]  /*4800*/  @P0 R2UR.BROADCAST UR16, R2.reuse ;  /* 0x00000000021002ca */ /* 0x040fe400008e0000 */
[----:B------:R-:W-:Y:S01]  /*4810*/  ELECT P0, URZ, PT ;  /* 0x0000000000ff782f */ /* 0x000fe20003800000 */
[----:B------:R-:W-:Y:S01]  /*4820*/  UMOV UR11, 0x20004020 ;  /* 0x20004020000b7882 */ /* 0x000fe20000000000 */
[----:B------:R-:W-:Y:S01]  /*4830*/  UMOV UR15, 0x20004020 ;  /* 0x20004020000f7882 */ /* 0x000fe20000000000 */
[----:B------:R-:W-:Y:S01]  /*4840*/  UMOV UR9, 0x20004020 ;  /* 0x2000402000097882 */ /* 0x000fe20000000000 */
[----:B------:R3:W-:Y:S01]  /*4850*/  UTCHMMA.2CTA gdesc[UR14], gdesc[UR10], tmem[UR4], tmem[UR34], idesc[UR35], UP2 ;  /* 0x00ff220a0e0075ea */ /* 0x0007e20009200004 */
[----:B------:R-:W-:Y:S01]  /*4860*/  UPLOP3.LUT UP2, UPT, UPT, UPT, UPT, 0x80, 0x8 ;  /* 0x000000000008789c */ /* 0x000fe20003f4f070 */
[----:B------:R-:W-:Y:S01]  /*4870*/  UMOV UR7, 0x20004020 ;  /* 0x2000402000077882 */ /* 0x000fe20000000000 */
[----:B------:R-:W-:Y:S01]  /*4880*/  UMOV UR13, 0x20004020 ;  /* 0x20004020000d7882 */ /* 0x000fe20000000000 */
[----:B------:R-:W-:Y:S03]  /*4890*/  UMOV UR5, 0x20004020 ;  /* 0x2000402000057882 */ /* 0x000fe60000000000 */
[----:B------:R1:W-:Y:S01]  /*48a0*/  UTCHMMA.2CTA gdesc[UR6], gdesc[UR8], tmem[UR16], tmem[UR32], idesc[UR33], UPT ;  /* 0x00ff2008060075ea */ /* 0x0003e2000ba00010 */
[----:B---3--:R-:W-:Y:S01]  /*48b0*/  UIADD3 UR4, UPT, UPT, UR14, 0x80, URZ ;  /* 0x000000800e047890 */ /* 0x008fe2000fffe0ff */
[C---:B------:R-:W-:Y:S02]  /*48c0*/  @P0 R2UR.BROADCAST UR15, R2.reuse ;  /* 0x00000000020f02ca */ /* 0x040fe400008e0000 */
[----:B------:R-:W-:Y:S01]  /*48d0*/  ELECT P0, URZ, PT ;  /* 0x0000000000ff782f */ /* 0x000fe20003800000 */
[----:B------:R-:W-:Y:S02]  /*48e0*/  UIADD3 UR10, UPT, UPT, UR10, 0xc0, URZ ;  /* 0x000000c00a0a7890 */ /* 0x000fe4000fffe0ff */
[----:B-1----:R-:W-:Y:S10]  /*48f0*/  UIADD3 UR6, UPT, UPT, UR14, 0xc0, URZ ;  /* 0x000000c00e067890 */ /* 0x002ff4000fffe0ff */
[----:B------:R-:W-:Y:S01]  /*4900*/  @P0 R2UR.BROADCAST UR9, R2 ;  /* 0x00000000020902ca */ /* 0x000fe200008e0000 */
[----:B------:R-:W-:Y:S01]  /*4910*/  UIADD3 UR8, UPT, UPT, UR17, 0x80, URZ ;  /* 0x0000008011087890 */ /* 0x000fe2000fffe0ff */
[----:B------:R1:W-:Y:S11]  /*4920*/  UTCHMMA.2CTA gdesc[UR4], gdesc[UR12], tmem[UR15], tmem[UR30], idesc[UR31], UPT ;  /* 0x00ff1e0c040075ea */ /* 0x0003f6000ba0000f */
[----:B------:R4:W-:Y:S01]  /*4930*/  UTCHMMA.2CTA gdesc[UR6], gdesc[UR10], tmem[UR9], tmem[UR28], idesc[UR29], UPT ;  /* 0x00ff1c0a060075ea */ /* 0x0009e2000ba00009 */
[----:B------:R4:W-:Y:S01]  /*4940*/  UTCBAR.2CTA.MULTICAST [UR8], URZ, UR22 ;  /* 0x000000ff080073e9 */ /* 0x0009e20008200816 */
[----:B-1----:R-:W-:Y:S01]  /*4950*/  UMOV UR4, UR18 ;  /* 0x0000001200047c82 */ /* 0x002fe20008000000 */
[----:B------:R-:W-:Y:S05]  /*4960*/  BRA.U UP3, `(.L_x_81) ;  /* 0xfffffffd03307547 */ /* 0x000fea000b83ffff */
.L_x_78:
[----:B------:R-:W-:-:S09]  /*4970*/  UIADD3 UR4, UPT, UPT, UR26, 0x150, URZ ;  /* 0x000001501a047890 */ /* 0x000fd2000fffe0ff */
[----:B------:R3:W-:Y:S01]  /*4980*/  UTCBAR.2CTA.MULTICAST [UR4], URZ, UR37 ;  /* 0x000000ff040073e9 */ /* 0x0007e20008200825 */
[----:B------:R-:W-:Y:S02]  /*4990*/  NOP ;  /* 0x0000000000007918 */ /* 0x000fe40000000000 */
.L_x_77:
[----:B---3--:R-:W-:Y:S01]  /*49a0*/  UIADD3 UR4, UPT, UPT, UR25, 0x1, URZ ;  /* 0x0000000119047890 */ /* 0x008fe2000fffe0ff */
[----:B-1----:R-:W-:Y:S02]  /*49b0*/  LOP3.LUT P0, RZ, R6, 0x1, RZ, 0xc0, !PT ;  /* 0x0000000106ff7812 */ /* 0x002fe4000780c0ff */
[----:B------:R-:W-:Y:S01]  /*49c0*/  LOP3.LUT R10, R10, 0x1, RZ, 0x3c, !PT ;  /* 0x000000010a0a7812 */ /* 0x000fe200078e3cff */
[----:B------:R-:W-:-:S04]  /*49d0*/  UISETP.NE.AND UP0, UPT, UR4, 0x2, UPT ;  /* 0x000000020400788c */ /* 0x000fc8000bf05270 */
[----:B------:R-:W-:Y:S02]  /*49e0*/  USEL UR5, URZ, 0x1, UP0 ;  /* 0x00000001ff057887 */ /* 0x000fe40008000000 */
[----:B------:R-:W-:-:S04]  /*49f0*/  USEL UR25, UR4, URZ, UP0 ;  /* 0x000000ff04197287 */ /* 0x000fc80008000000 */
[----:B------:R-:W-:Y:S01]  /*4a00*/  LOP3.LUT R11, R11, UR5, RZ, 0x3c, !PT ;  /* 0x000000050b0b7c12 */ /* 0x000fe2000f8e3cff */
[----:B------:R-:W-:Y:S07]  /*4a10*/  @P0 BRA `(.L_x_82) ;  /* 0xfffffff800900947 */ /* 0x000fee000383ffff */
[----:B----4-:R-:W1:Y:S01]  /*4a20*/  S2UR UR8, SR_CgaCtaId ;  /* 0x00000000000879c3 */ /* 0x010e620000008800 */
[----:B------:R-:W-:Y:S01]  /*4a30*/  ELECT P0, URZ, PT ;  /* 0x0000000000ff782f */ /* 0x000fe20003800000 */
[----:B--2---:R-:W-:Y:S01]  /*4a40*/  HFMA2 R0, -RZ, RZ, 0, 5.9604644775390625e-08 ;  /* 0x00000001ff007431 */ /* 0x004fe200000001ff */
[----:B------:R-:W-:-:S05]  /*4a50*/  UMOV UR4, 0x40 ;  /* 0x0000004000047882 */ /* 0x000fca0000000000 */
[----:B------:R-:W-:Y:S01]  /*4a60*/  UVIRTCOUNT.DEALLOC.SMPOOL 0x80 ;  /* 0x000000800000784c */ /* 0x000fe20000000000 */
[----:B------:R-:W-:Y:S02]  /*4a70*/  UISETP.NE.AND UP0, UPT, UR41, URZ, UPT ;  /* 0x000000ff2900728c */ /* 0x000fe4000bf05270 */
[----:B-1----:R-:W-:-:S09]  /*4a80*/  ULEA UR8, UR8, UR4, 0x18 ;  /* 0x0000000408087291 */ /* 0x002fd2000f8ec0ff */
[----:B------:R1:W-:Y:S01]  /*4a90*/  @P0 STS.U8 [UR8+0x1c], R0 ;  /* 0x00001c00ff000988 */ /* 0x0003e20008000008 */
[----:B------:R-:W-:Y:S05]  /*4aa0*/  BRA.U UP0, `(.L_x_83) ;  /* 0x0000000100587547 */ /* 0x000fea000b800000 */
[----:B------:R-:W-:Y:S01]  /*4ab0*/  UIADD3 UR5, UPT, UPT, UR21, 0x160, URZ ;  /* 0x0000016015057890 */ /* 0x000fe2000fffe0ff */
[----:B------:R-:W-:-:S03]  /*4ac0*/  SHF.L.U32 R5, R11, 0x1f, RZ ;  /* 0x0000001f0b057819 */ /* 0x000fc600000006ff */
[----:B------:R-:W-:-:S09]  /*4ad0*/  ULEA UR4, UR25, UR5, 0x3 ;  /* 0x0000000519047291 */ /* 0x000fd2000f8e18ff */
[----:B------:R-:W2:Y:S02]  /*4ae0*/  SYNCS.PHASECHK.TRANS64.TRYWAIT P0, [UR4], R5 ;  /* 0x00000005ff0075a7 */ /* 0x000ea40008001104 */
[----:B--2---:R-:W-:Y:S05]  /*4af0*/  @!P0 BRA `(.L_x_84) ;  /* 0x00000050003c8947 */ /* 0x004fea0003800000 */
.L_x_185:
[----:B------:R-:W-:-:S04]  /*4b00*/  UIADD3 UR4, UPT, UPT, UR25, 0x1, URZ ;  /* 0x0000000119047890 */ /* 0x000fc8000fffe0ff */
[----:B------:R-:W-:-:S04]  /*4b10*/  UISETP.NE.AND UP1, UPT, UR4, 0x2, UPT ;  /* 0x000000020400788c */ /* 0x000fc8000bf25270 */
[----:B------:R-:W-:Y:S02]  /*4b20*/  USEL UR6, URZ, 0x1, UP1 ;  /* 0x00000001ff067887 */ /* 0x000fe40008800000 */
[----:B------:R-:W-:-:S04]  /*4b30*/  USEL UR4, UR4, URZ, UP1 ;  /* 0x000000ff04047287 */ /* 0x000fc80008800000 */
[----:B------:R-:W-:Y:S01]  /*4b40*/  ULEA UR4, UR4, UR5, 0x3 ;  /* 0x0000000504047291 */ /* 0x000fe2000f8e18ff */
[----:B-1----:R-:W-:-:S04]  /*4b50*/  LOP3.LUT R5, R11, UR6, RZ, 0x3c, !PT ;  /* 0x000000060b057c12 */ /* 0x002fc8000f8e3cff */
[----:B------:R-:W-:Y:S01]  /*4b60*/  SHF.L.U32 R5, R5, 0x1f, RZ ;  /* 0x0000001f05057819 */ /* 0x000fe200000006ff */
[----:B------:R-:W-:-:S04]  /*4b70*/  IMAD.U32 R0, RZ, RZ, UR4 ;  /* 0x00000004ff007e24 */ /* 0x000fc8000f8e00ff */
[----:B------:R1:W2:Y:S03]  /*4b80*/  SYNCS.PHASECHK.TRANS64.TRYWAIT P0, [R0+URZ], R5 ;  /* 0x00000005000075a7 */ /* 0x0002a600080011ff */
[----:B--2---:R-:W-:Y:S05]  /*4b90*/  @!P0 NANOSLEEP.SYNCS 0x989680 ;  /* 0x009896800000895d */ /* 0x004fea0003900000 */
[----:B------:R-:W2:Y:S02]  /*4ba0*/  @!P0 SYNCS.PHASECHK.TRANS64 P0, [R0+URZ], R5 ;  /* 0x00000005000085a7 */ /* 0x000ea400080010ff */
[----:B--2---:R-:W-:Y:S05]  /*4bb0*/  @P0 BRA `(.L_x_85) ;  /* 0x0000000000200947 */ /* 0x004fea0003800000 */
.L_x_86:
[----:B--2---:R2:W3:Y:S02]  /*4bc0*/  SYNCS.PHASECHK.TRANS64.TRYWAIT P0, [R0+URZ], R5 ;  /* 0x00000005000075a7 */ /* 0x0044e400080011ff */
[----:B---3--:R-:W-:Y:S05]  /*4bd0*/  @!P0 NANOSLEEP.SYNCS 0x989680 ;  /* 0x009896800000895d */ /* 0x008fea0003900000 */
[----:B------:R-:W3:Y:S02]  /*4be0*/  @!P0 SYNCS.PHASECHK.TRANS64 P0, [R0+URZ], R5 ;  /* 0x00000005000085a7 */ /* 0x000ee400080010ff */
[----:B---3--:R-:W-:Y:S05]  /*4bf0*/  @!P0 BRA `(.L_x_86) ;  /* 0xfffffffc00f08947 */ /* 0x008fea000383ffff */
[----:B------:R-:W-:Y:S05]  /*4c00*/  BRA `(.L_x_85) ;  /* 0x00000000000c7947 */ /* 0x000fea0003800000 */
.L_x_83:
[----:B------:R-:W-:-:S04]  /*4c10*/  UIADD3 UR4, UPT, UPT, UR21, 0x170, URZ ;  /* 0x0000017015047890 */ /* 0x000fc8000fffe0ff */
[----:B------:R-:W-:-:S09]  /*4c20*/  UPRMT UR4, UR40, 0x654, UR4 ;  /* 0x0000065428047896 */ /* 0x000fd20008000004 */
[----:B------:R-:W-:Y:S03]  /*4c30*/  SYNCS.ARRIVE.TRANS64.RED.A1T0 RZ, [UR4], RZ ;  /* 0x000000ffffff79a7 */ /* 0x000fe60008100404 */
.L_x_85:
[----:B-12---:R-:W-:Y:S01]  /*4c40*/  SHF.L.U32 R5, RZ, 0x1f, RZ ;  /* 0x0000001fff057819 */ /* 0x006fe200000006ff */
[----:B------:R-:W-:Y:S01]  /*4c50*/  UIADD3 UR4, UPT, UPT, UR21, 0x170, URZ ;  /* 0x0000017015047890 */ /* 0x000fe2000fffe0ff */
[----:B------:R-:W-:Y:S02]  /*4c60*/  PLOP3.LUT P0, PT, PT, PT, UP0, 0x80, 0x8 ;  /* 0x000000000008781c */ /* 0x000fe40003f0f008 */
[----:B------:R-:W1:Y:S02]  /*4c70*/  SYNCS.PHASECHK.TRANS64.TRYWAIT P1, [UR21+0x170], R5 ;  /* 0x00017005ff0075a7 */ /* 0x000e640008021115 */
[----:B-1----:R-:W-:Y:S09]  /*4c80*/  @!P1 BRA `(.L_x_87) ;  /* 0x0000004c00f09947 */ /* 0x002ff20003800000 */
.L_x_187:
[----:B------:R-:W-:Y:S01]  /*4c90*/  @!UP0 UPRMT UR4, UR40, 0x654, UR4 ;  /* 0x0000065428048896 */ /* 0x000fe20008000004 */
[----:B------:R-:W-:Y:S01]  /*4ca0*/  LOP3.LUT R2, R3, 0xffff, RZ, 0xc0, !PT ;  /* 0x0000ffff03027812 */ /* 0x000fe200078ec0ff */
[----:B------:R-:W-:Y:S02]  /*4cb0*/  IMAD.MOV.U32 R3, RZ, RZ, 0xffff ;  /* 0x0000ffffff037424 */ /* 0x000fe400078e00ff */
[----:B-1----:R-:W-:Y:S01]  /*4cc0*/  IMAD.MOV.U32 R5, RZ, RZ, 0x1 ;  /* 0x00000001ff057424 */ /* 0x002fe200078e00ff */
[----:B------:R-:W-:-:S04]  /*4cd0*/  SHF.R.U32.HI R2, RZ, 0x5, R2 ;  /* 0x00000005ff027819 */ /* 0x000fc80000011602 */
[----:B------:R-:W-:Y:S01]  /*4ce0*/  @!P0 SYNCS.ARRIVE.TRANS64.RED.A1T0 RZ, [UR4], RZ ;  /* 0x000000ffffff89a7 */ /* 0x000fe20008100404 */
[----:B------:R-:W-:Y:S01]  /*4cf0*/  NOP ;  /* 0x0000000000007918 */ /* 0x000fe20000000000 */
[----:B------:R-:W1:Y:S01]  /*4d00*/  LDS R0, [UR8+0x14] ;  /* 0x00001408ff007984 */ /* 0x000e620008000800 */
[-C--:B------:R-:W-:Y:S02]  /*4d10*/  SHF.L.U32 R3, R3, R2.reuse, RZ ;  /* 0x0000000203037219 */ /* 0x080fe400000006ff */
[----:B------:R-:W-:Y:S02]  /*4d20*/  SHF.L.U32 R5, R5, R2, RZ ;  /* 0x0000000205057219 */ /* 0x000fe400000006ff */
[----:B-1----:R-:W-:-:S04]  /*4d30*/  LOP3.LUT R0, R0, R3, RZ, 0xc0, !PT ;  /* 0x0000000300007212 */ /* 0x002fc800078ec0ff */
[----:B------:R-:W-:-:S13]  /*4d40*/  ISETP.NE.AND P0, PT, R0, R3, PT ;  /* 0x000000030000720c */ /* 0x000fda0003f05270 */
[----:B------:R-:W-:Y:S05]  /*4d50*/  @P0 BRA `(.L_x_88) ;  /* 0x00000000005c0947 */ /* 0x000fea0003800000 */
[----:B------:R-:W1:Y:S02]  /*4d60*/  LDS R0, [UR8+0x18] ;  /* 0x00001808ff007984 */ /* 0x000e640008000800 */
[----:B-1----:R-:W-:-:S04]  /*4d70*/  LOP3.LUT R0, R0, R5, RZ, 0xc0, !PT ;  /* 0x0000000500007212 */ /* 0x002fc800078ec0ff */
[----:B------:R-:W-:-:S13]  /*4d80*/  ISETP.NE.AND P0, PT, R0, R5, PT ;  /* 0x000000050000720c */ /* 0x000fda0003f05270 */
[----:B------:R-:W-:Y:S05]  /*4d90*/  @P0 BRA `(.L_x_89) ;  /* 0x0000000000400947 */ /* 0x000fea0003800000 */
[----:B------:R-:W-:Y:S01]  /*4da0*/  R2UR UR4, R3 ;  /* 0x00000000030472ca */ /* 0x000fe200000e0000 */
[----:B------:R-:W1:Y:S01]  /*4db0*/  S2R R2, SR_LANEID ;  /* 0x0000000000027919 */ /* 0x000e620000000000 */
[----:B------:R-:W-:-:S04]  /*4dc0*/  LOP3.LUT R5, RZ, R5, RZ, 0x33, !PT ;  /* 0x00000005ff057212 */ /* 0x000fc800078e33ff */
[----:B------:R-:W2:Y:S07]  /*4dd0*/  REDUX UR6, R5 ;  /* 0x00000000050673c4 */ /* 0x000eae0000000000 */
[----:B------:R-:W-:-:S03]  /*4de0*/  ULOP3.LUT UR5, URZ, UR4, URZ, 0x33, !UPT ;  /* 0x00000004ff057292 */ /* 0x000fc6000f8e33ff */
[----:B------:R-:W-:Y:S02]  /*4df0*/  VOTEU.ANY UR4, UPT, PT ;  /* 0x0000000000047886 */ /* 0x000fe400038e0100 */
[----:B------:R-:W-:Y:S01]  /*4e00*/  UFLO.U32 UR4, UR4 ;  /* 0x00000004000472bd */ /* 0x000fe200080e0000 */
[----:B------:R-:W-:-:S04]  /*4e10*/  IMAD.U32 R0, RZ, RZ, UR5 ;  /* 0x00000005ff007e24 */ /* 0x000fc8000f8e00ff */
[----:B------:R-:W3:Y:S02]  /*4e20*/  REDUX UR7, R0 ;  /* 0x00000000000773c4 */ /* 0x000ee40000000000 */
[----:B------:R4:W-:Y:S01]  /*4e30*/  UTCATOMSWS.AND URZ, UR5 ;  /* 0x0000000500ff79e3 */ /* 0x0009e20008000000 */
[----:B-1----:R-:W-:Y:S01]  /*4e40*/  ISETP.EQ.U32.AND P0, PT, R2, UR4, PT ;  /* 0x0000000402007c0c */ /* 0x002fe2000bf02070 */
[----:B--2---:R-:W-:Y:S02]  /*4e50*/  IMAD.U32 R2, RZ, RZ, UR6 ;  /* 0x00000006ff027e24 */ /* 0x004fe4000f8e00ff */
[----:B---3--:R-:W-:-:S10]  /*4e60*/  IMAD.U32 R3, RZ, RZ, UR7 ;  /* 0x00000007ff037e24 */ /* 0x008fd4000f8e00ff */
[----:B------:R4:W-:Y:S04]  /*4e70*/  @P0 ATOMS.AND RZ, [UR8+0x14], R3 ;  /* 0x00001403ffff098c */ /* 0x0009e8000a800008 */
[----:B------:R4:W-:Y:S01]  /*4e80*/  @P0 ATOMS.AND RZ, [UR8+0x18], R2 ;  /* 0x00001802ffff098c */ /* 0x0009e2000a800008 */
[----:B------:R-:W-:Y:S05]  /*4e90*/  BRA `(.L_x_90) ;  /* 0x0000000000147947 */ /* 0x000fea0003800000 */
.L_x_89:
[----:B------:R-:W-:Y:S02]  /*4ea0*/  MOV R2, 0x4ec0 ;  /* 0x00004ec000027802 */ /* 0x000fe40000000f00 */
[----:B-----5:R-:W-:Y:S05]  /*4eb0*/  CALL.REL.NOINC `($__internal_0_$__cuda_sm10x_tcgen05_guardrail_trap_col_being_dealloced_not_returned_by_alloc) ;  /* 0x0000005000607944 */ /* 0x020fea0003c00000 */
[----:B------:R-:W-:Y:S05]  /*4ec0*/  BRA `(.L_x_90) ;  /* 0x0000000000087947 */ /* 0x000fea0003800000 */
.L_x_88:
[----:B------:R-:W-:Y:S02]  /*4ed0*/  MOV R2, 0x4ef0 ;  /* 0x00004ef000027802 */ /* 0x000fe40000000f00 */
[----:B-----5:R-:W-:Y:S05]  /*4ee0*/  CALL.REL.NOINC `($__internal_2_$__cuda_sm10x_tcgen05_guardrail_trap_unallocated_columns_being_dealloced) ;  /* 0x00000050006c7944 */ /* 0x020fea0003c00000 */
.L_x_90:
[----:B------:R-:W-:Y:S01]  /*4ef0*/  NOP ;  /* 0x0000000000007918 */ /* 0x000fe20000000000 */
[----:B----4-:R-:W-:Y:S05]  /*4f00*/  EXIT ;  /* 0x000000000000794d */ /* 0x010fea0003800000 */
.L_x_62:
[----:B------:R-:W2:Y:S01]  /*4f10*/  LDCU UR5, c[0x0][0x384] ;  /* 0x00007080ff0577ac */ /* 0x000ea20008000800 */
[----:B------:R-:W-:Y:S02]  /*4f20*/  UISETP.NE.OR UP0, UPT, UR18, 0x3, !UP3 ;  /* 0x000000031200788c */ /* 0x000fe4000df05670 */
[----:B--2---:R-:W-:-:S07]  /*4f30*/  UIADD3 UR5, UPT, UPT, UR5, 0x3f, URZ ;  /* 0x0000003f05057890 */ /* 0x004fce000fffe0ff */
[----:B------:R-:W-:Y:S05]  /*4f40*/  BRA.U UP0, `(.L_x_91) ;  /* 0x0000001500687547 */ /* 0x000fea000b800000 */
[----:B------:R-:W-:Y:S01]  /*4f50*/  USHF.R.S32.HI UR4, URZ, 0x1f, UR5 ;  /* 0x0000001fff047899 */ /* 0x000fe20008011405 */
[----:B------:R-:W2:Y:S01]  /*4f60*/  S2UR UR8, SR_CgaCtaId ;  /* 0x00000000000879c3 */ /* 0x000ea20000008800 */
[----:B------:R-:W3:Y:S01]  /*4f70*/  LDCU UR45, c[0x0][0x370] ;  /* 0x00006e00ff2d77ac */ /* 0x000ee20008000800 */
[----:B------:R-:W-:Y:S02]  /*4f80*/  HFMA2 R10, -RZ, RZ, 0, 5.9604644775390625e-08 ;  /* 0x00000001ff0a7431 */ /* 0x000fe400000001ff */
[----:B------:R-:W-:Y:S01]  /*4f90*/  IMAD.MOV.U32 R8, RZ, RZ, RZ ;  /* 0x000000ffff087224 */ /* 0x000fe200078e00ff */
[----:B------:R-:W-:Y:S01]  /*4fa0*/  ULEA.HI UR4, UR4, UR5, URZ, 0x6 ;  /* 0x0000000504047291 */ /* 0x000fe2000f8f30ff */
[----:B------:R-:W4:Y:S02]  /*4fb0*/  LDCU.128 UR40, c[0x0][0xb10] ;  /* 0x00016200ff2877ac */ /* 0x000f240008000c00 */
[----:B------:R-:W1:Y:S01]  /*4fc0*/  LDC.64 R14, c[0x0][0x348] ;  /* 0x0000d200ff0e7b82 */ /* 0x000e620000000a00 */
[----:B------:R-:W-:Y:S01]  /*4fd0*/  USHF.R.S32.HI UR33, URZ, 0x6, UR4 ;  /* 0x00000006ff217899 */ /* 0x000fe20008011404 */
[----:B------:R-:W4:Y:S05]  /*4fe0*/  LDCU UR44, c[0x0][0x374] ;  /* 0x00006e80ff2c77ac */ /* 0x000f2a0008000800 */
[----:B------:R-:W-:Y:S01]  /*4ff0*/  IMAD.U32 R2, RZ, RZ, UR33 ;  /* 0x00000021ff027e24 */ /* 0x000fe2000f8e00ff */
[----:B------:R-:W3:Y:S04]  /*5000*/  LDCU.64 UR4, c[0x0][0x888] ;  /* 0x00011100ff0477ac */ /* 0x000ee80008000a00 */
[----:B------:R-:W-:Y:S01]  /*5010*/  IABS R0, R2 ;  /* 0x0000000200007213 */ /* 0x000fe20000000000 */
[----:B------:R-:W2:Y:S03]  /*5020*/  LDCU.64 UR34, c[0x0][0x890] ;  /* 0x00011200ff2277ac */ /* 0x000ea60008000a00 */
[----:B------:R-:W-:Y:S01]  /*5030*/  R2UR UR32, R0 ;  /* 0x00000000002072ca */ /* 0x000fe200000e0000 */
[----:B------:R-:W1:Y:S01]  /*5040*/  LDCU UR30, c[0x0][0xb0c] ;  /* 0x00016180ff1e77ac */ /* 0x000e620008000800 */
[----:B------:R-:W1:Y:S01]  /*5050*/  LDCU UR53, c[0x0][0xb20] ;  /* 0x00016400ff3577ac */ /* 0x000e620008000800 */
[----:B------:R-:W1:Y:S10]  /*5060*/  LDCU UR38, c[0x0][0x388] ;  /* 0x00007100ff2677ac */ /* 0x000e740008000800 */
[----:B------:R-:W1:Y:S01]  /*5070*/  I2F.RP R3, UR32 ;  /* 0x0000002000037d06 */ /* 0x000e620008209400 */
[----:B---3--:R-:W-:Y:S01]  /*5080*/  UISETP.NE.U32.AND UP0, UPT, UR4, URZ, UPT ;  /* 0x000000ff0400728c */ /* 0x008fe2000bf05070 */
[----:B------:R-:W3:Y:S03]  /*5090*/  LDCU UR4, c[0x0][0xb30] ;  /* 0x00016600ff0477ac */ /* 0x000ee60008000800 */
[----:B------:R-:W-:Y:S01]  /*50a0*/  UISETP.NE.AND.EX UP6, UPT, UR5, URZ, UPT, UP0 ;  /* 0x000000ff0500728c */ /* 0x000fe2000bfc5300 */
[----:B------:R-:W-:Y:S01]  /*50b0*/  UMOV UR31, 0x400 ;  /* 0x00000400001f7882 */ /* 0x000fe20000000000 */
[----:B----4-:R-:W-:-:S02]  /*50c0*/  UIMAD.WIDE.U32 UR10, UR44, UR43, URZ ;  /* 0x0000002b2c0a72a5 */ /* 0x010fc4000f8e00ff */
[----:B--2---:R-:W-:Y:S02]  /*50d0*/  ULEA UR31, UR8, UR31, 0x18 ;  /* 0x0000001f081f7291 */ /* 0x004fe4000f8ec0ff */
[----:B------:R-:W-:Y:S01]  /*50e0*/  UIMAD.WIDE.U32 UR8, UR45, UR40, URZ ;  /* 0x000000282d0872a5 */ /* 0x000fe2000f8e00ff */
[----:B-1----:R-:W1:Y:S01]  /*50f0*/  MUFU.RCP R0, R3 ;  /* 0x0000000300007308 */ /* 0x002e620000001000 */
[----:B------:R-:W-:Y:S01]  /*5100*/  UMOV UR6, URZ ;  /* 0x000000ff00067c82 */ /* 0x000fe20008000000 */
[----:B------:R-:W-:Y:S02]  /*5110*/  UISETP.NE.AND UP0, UPT, UR39, 0x1, UPT ;  /* 0x000000012700788c */ /* 0x000fe4000bf05270 */
[----:B------:R-:W-:Y:S02]  /*5120*/  UISETP.NE.U32.AND UP0, UPT, UR34, URZ, UPT ;  /* 0x000000ff2200728c */ /* 0x000fe4000bf05070 */
[----:B------:R-:W-:Y:S02]  /*5130*/  UIADD3 UR46, UPT, UPT, UR31, 0x148, URZ ;  /* 0x000001481f2e7890 */ /* 0x000fe4000fffe0ff */
[----:B------:R-:W-:Y:S01]  /*5140*/  UISETP.GE.AND UP3, UPT, UR39, 0x1, UPT ;  /* 0x000000012700788c */ /* 0x000fe2000bf66270 */
[----:B------:R-:W-:Y:S01]  /*5150*/  UMOV UR50, UR9 ;  /* 0x0000000900327c82 */ /* 0x000fe20008000000 */
[----:B------:R-:W-:Y:S01]  /*5160*/  UMOV UR48, UR11 ;  /* 0x0000000b00307c82 */ /* 0x000fe20008000000 */
[----:B------:R-:W-:-:S02]  /*5170*/  UISETP.NE.AND UP3, UPT, UR30, 0x1, UPT ;  /* 0x000000011e00788c */ /* 0x000fc4000bf65270 */
[----:B------:R-:W-:Y:S02]  /*5180*/  UISETP.NE.AND.EX UP4, UPT, UR35, URZ, UPT, UP0 ;  /* 0x000000ff2300728c */ /* 0x000fe4000bf85300 */
[----:B------:R-:W-:Y:S01]  /*5190*/  UISETP.NE.AND UP5, UPT, UR42, 0x1, UPT ;  /* 0x000000012a00788c */ /* 0x000fe2000bfa5270 */
[----:B-1----:R-:W-:Y:S01]  /*51a0*/  VIADD R0, R0, 0xffffffe ;  /* 0x0ffffffe00007836 */ /* 0x002fe20000000000 */
[----:B------:R-:W-:Y:S01]  /*51b0*/  UMOV UR25, URZ ;  /* 0x000000ff00197c82 */ /* 0x000fe20008000000 */
[----:B------:R-:W-:Y:S01]  /*51c0*/  UPLOP3.LUT UP2, UPT, UPT, UPT, UPT, 0x40, 0x4 ;  /* 0x000000000004789c */ /* 0x000fe20003f4e870 */
[----:B------:R-:W1:Y:S03]  /*51d0*/  LDCU.64 UR22, c[0x0][0xb28] ;  /* 0x00016500ff1677ac */ /* 0x000e660008000a00 */
[----:B------:R-:W2:Y:S01]  /*51e0*/  F2I.FTZ.U32.TRUNC.NTZ R0, R0 ;  /* 0x0000000000007305 */ /* 0x000ea2000021f000 */
[----:B------:R-:W-:-:S02]  /*51f0*/  UPRMT UR46, URZ, 0x654, UR46 ;  /* 0x00000654ff2e7896 */ /* 0x000fc4000800002e */
[----:B------:R-:W-:Y:S02]  /*5200*/  USHF.R.U32.HI UR50, URZ, UR41, UR50 ;  /* 0x00000029ff327299 */ /* 0x000fe40008011632 */
[----:B------:R-:W-:Y:S02]  /*5210*/  USHF.R.U32.HI UR48, URZ, UR53, UR48 ;  /* 0x00000035ff307299 */ /* 0x000fe40008011630 */
[----:B---3--:R-:W-:Y:S02]  /*5220*/  UISETP.NE.AND UP3, UPT, UR4, 0x1, UPT ;  /* 0x000000010400788c */ /* 0x008fe4000bf65270 */
[----:B------:R-:W-:Y:S02]  /*5230*/  UISETP.NE.AND UP0, UPT, UR38, URZ, UPT ;  /* 0x000000ff2600728c */ /* 0x000fe4000bf05270 */
[----:B------:R-:W-:Y:S01]  /*5240*/  UISETP.NE.AND UP5, UPT, UR33, URZ, UPT ;  /* 0x000000ff2100728c */ /* 0x000fe2000bfa5270 */
[----:B--2---:R-:W-:Y:S02]  /*5250*/  R2UR UR7, R0 ;  /* 0x00000000000772ca */ /* 0x004fe400000e0000 */
[----:B------:R-:W-:-:S02]  /*5260*/  IABS R0, R2 ;  /* 0x0000000200007213 */ /* 0x000fc40000000000 */
[----:B------:R-:W-:-:S03]  /*5270*/  MOV R2, 0x2000 ;  /* 0x0000200000027802 */ /* 0x000fc60000000f00 */
[----:B------:R-:W-:-:S05]  /*5280*/  IMAD.MOV R0, RZ, RZ, -R0 ;  /* 0x000000ffff007224 */ /* 0x000fca00078e0a00 */
[----:B------:R-:W-:Y:S01]  /*5290*/  R2UR UR51, R0 ;  /* 0x00000000003372ca */ /* 0x000fe200000e0000 */
[----:B------:R-:W-:-:S04]  /*52a0*/  UIADD3 UR5, UPT, UPT, URZ, -UR7, URZ ;  /* 0x80000007ff057290 */ /* 0x000fc8000fffe0ff */
[----:B------:R-:W-:-:S04]  /*52b0*/  UIMAD UR5, UR5, UR32, URZ ;  /* 0x00000020050572a4 */ /* 0x000fc8000f8e02ff */
[----:B------:R-:W-:-:S07]  /*52c0*/  UIMAD.WIDE.U32 UR6, UR7, UR5, UR6 ;  /* 0x00000005070672a5 */ /* 0x000fce000f8e0006 */
[----:B-1----:R-:W-:-:S05]  /*52d0*/  UMOV UR47, UR7 ;  /* 0x00000007002f7c82 */ /* 0x002fca0008000000 */
.L_x_100:
[----:B------:R-:W-:Y:S04]  /*52e0*/  SHF.L.U32 R3, R8, 0x1f, RZ ;  /* 0x0000001f08037819 */ /* 0x000fe800000006ff */
[----:B------:R-:W1:Y:S02]  /*52f0*/  SYNCS.PHASECHK.TRANS64.TRYWAIT P0, [UR31+0x140], R3 ;  /* 0x00014003ff0075a7 */ /* 0x000e64000800111f */
[----:B-12---:R-:W-:Y:S05]  /*5300*/  @!P0 BRA `(.L_x_92) ;  /* 0x0000004800688947 */ /* 0x006fea0003800000 */
.L_x_189:
[----:B------:R-:W2:Y:S01]  /*5310*/  LDS.128 R4, [UR31+0x180] ;  /* 0x0001801fff047984 */ /* 0x000ea20008000c00 */
[----:B------:R-:W-:Y:S01]  /*5320*/  @!PT LDS RZ, [RZ] ;  /* 0x00000000fffff984 */ /* 0x000fe20000000800 */
[----:B------:R-:W-:Y:S01]  /*5330*/  @!PT LDS RZ, [RZ] ;  /* 0x00000000fffff984 */ /* 0x000fe20000000800 */
[----:B------:R-:W-:Y:S01]  /*5340*/  @!PT LDS RZ, [RZ] ;  /* 0x00000000fffff984 */ /* 0x000fe20000000800 */
[----:B------:R-:W-:Y:S01]  /*5350*/  @!PT LDS RZ, [RZ] ;  /* 0x00000000fffff984 */ /* 0x000fe20000000800 */
[----:B------:R3:W-:Y:S06]  /*5360*/  MEMBAR.ALL.CTA ;  /* 0x0000000000007992 */ /* 0x0007ec0000008000 */
[----:B---3--:R-:W3:Y:S02]  /*5370*/  FENCE.VIEW.ASYNC.S ;  /* 0x00000000000073c6 */ /* 0x008ee40000000000 */
[----:B---3--:R-:W-:Y:S01]  /*5380*/  SYNCS.ARRIVE.TRANS64.RED.A1T0 RZ, [UR46], RZ ;  /* 0x000000ffffff79a7 */ /* 0x008fe2000810042e */
[----:B--2---:R-:W-:Y:S11]  /*5390*/  LOP3.LUT P0, RZ, R6, 0x1, RZ, 0xc0, !PT ;  /* 0x0000000106ff7812 */ /* 0x004ff6000780c0ff */
[----:B------:R-:W-:Y:S02]  /*53a0*/  @!UPT UIADD3 URZ, UPT, UPT, URZ, URZ, URZ ;  /* 0x000000fffffff290 */ /* 0x000fe4000fffe0ff */
[----:B------:R-:W-:Y:S01]  /*53b0*/  VOTEU.ANY UP0, P0 ;  /* 0x0000000000ff7886 */ /* 0x000fe20000000100 */
[----:B------:R-:W-:Y:S11]  /*53c0*/  PLOP3.LUT P0, PT, PT, PT, UP0, 0x80, 0x8 ;  /* 0x000000000008781c */ /* 0x000ff60003f0f008 */
[----:B------:R-:W-:Y:S02]  /*53d0*/  @!UPT UIADD3 URZ, UPT, UPT, URZ, URZ, URZ ;  /* 0x000000fffffff290 */ /* 0x000fe4000fffe0ff */
[----:B-1----:R-:W-:Y:S02]  /*53e0*/  @P0 MOV R3, R4 ;  /* 0x0000000400030202 */ /* 0x002fe40000000f00 */
[----:B------:R-:W-:Y:S02]  /*53f0*/  @P0 LOP3.LUT R0, R5, 0xffff, RZ, 0xc0, !PT ;  /* 0x0000ffff05000812 */ /* 0x000fe400078ec0ff */
[----:B------:R-:W-:Y:S02]  /*5400*/  @P0 R2UR UR5, R3 ;  /* 0x00000000030502ca */ /* 0x000fe400000e0000 */
[----:B------:R-:W-:Y:S11]  /*5410*/  @P0 R2UR UR4, R0 ;  /* 0x00000000000402ca */ /* 0x000ff600000e0000 */
[----:B------:R-:W-:Y:S02]  /*5420*/  @UP0 UMOV UR15, UR5 ;  /* 0x00000005000f0c82 */ /* 0x000fe40008000000 */
[----:B------:R-:W-:Y:S01]  /*5430*/  @UP0 UMOV UR14, UR4 ;  /* 0x00000004000e0c82 */ /* 0x000fe20008000000 */
[----:B------:R-:W-:Y:S09]  /*5440*/  UISETP.GE.AND UP0, UPT, UR39, 0x1, UPT ;  /* 0x000000012700788c */ /* 0x000ff2000bf06270 */
[----:B------:R-:W-:Y:S05]  /*5450*/  BRA.U !UP0, `(.L_x_93) ;  /* 0x0000000108c07547 */ /* 0x000fea000b800000 */
[----:B------:R-:W-:Y:S02]  /*5460*/  UP2UR UR18, UPR, URZ, 0x4 ;  /* 0x00000004ff127883 */ /* 0x000fe40008000000 */
[----:B------:R-:W-:Y:S02]  /*5470*/  UISETP.NE.AND UP2, UPT, UR42, 0x1, UPT ;  /* 0x000000012a00788c */ /* 0x000fe4000bf45270 */
[----:B------:R-:W-:Y:S02]  /*5480*/  UIMAD.WIDE.U32 UR6, UR14, UR43, URZ ;  /* 0x0000002b0e0672a5 */ /* 0x000fe4000f8e00ff */
[----:B------:R-:W-:Y:S02]  /*5490*/  UIMAD.WIDE.U32 UR10, UR15, UR40, URZ ;  /* 0x000000280f0a72a5 */ /* 0x000fe4000f8e00ff */
[----:B------:R-:W-:Y:S02]  /*54a0*/  USEL UR4, UR44, UR48, !UP2 ;  /* 0x000000302c047287 */ /* 0x000fe4000d000000 */
[----:B------:R-:W-:Y:S02]  /*54b0*/  UISETP.NE.AND UP0, UPT, UR30, 0x1, UPT ;  /* 0x000000011e00788c */ /* 0x000fe4000bf05270 */
[----:B------:R-:W-:Y:S02]  /*54c0*/  UP2UR UR20, UPR, URZ, 0x2 ;  /* 0x00000002ff147883 */ /* 0x000fe40008000000 */
[----:B------:R-:W-:Y:S02]  /*54d0*/  UISETP.NE.AND UP1, UPT, UR39, 0x1, UPT ;  /* 0x000000012700788c */ /* 0x000fe4000bf25270 */
[----:B------:R-:W-:Y:S02]  /*54e0*/  UIMAD.WIDE.U32 UR12, UR4, UR22, URZ ;  /* 0x00000016040c72a5 */ /* 0x000fe4000f8e00ff */
[----:B------:R-:W-:Y:S01]  /*54f0*/  USEL UR9, UR45, UR50, !UP0 ;  /* 0x000000322d097287 */ /* 0x000fe2000c000000 */
[----:B------:R-:W-:Y:S01]  /*5500*/  UMOV UR6, UR7 ;  /* 0x0000000700067c82 */ /* 0x000fe20008000000 */
[----:B------:R-:W-:Y:S01]  /*5510*/  UMOV UR5, UR11 ;  /* 0x0000000b00057c82 */ /* 0x000fe20008000000 */
[----:B------:R-:W-:Y:S02]  /*5520*/  USHF.R.U32.HI UR7, URZ, UR53, UR6 ;  /* 0x00000035ff077299 */ /* 0x000fe40008011606 */
[----:B------:R-:W-:Y:S02]  /*5530*/  USHF.R.U32.HI UR6, URZ, UR41, UR5 ;  /* 0x00000029ff067299 */ /* 0x000fe40008011605 */
[----:B------:R-:W-:Y:S02]  /*5540*/  UIMAD.WIDE.U32 UR16, UR9, UR22, URZ ;  /* 0x00000016091072a5 */ /* 0x000fe4000f8e00ff */
[----:B------:R-:W-:Y:S02]  /*5550*/  USEL UR8, UR14, UR7, !UP2 ;  /* 0x000000070e087287 */ /* 0x000fe4000d000000 */
[----:B------:R-:W-:Y:S02]  /*5560*/  UISETP.NE.AND UP2, UPT, UR18, URZ, UPT ;  /* 0x000000ff1200728c */ /* 0x000fe4000bf45270 */
[----:B------:R-:W-:Y:S01]  /*5570*/  UIMAD.WIDE.U32 UR10, UR8, UR22, URZ ;  /* 0x00000016080a72a5 */ /* 0x000fe2000f8e00ff */
[----:B------:R-:W-:Y:S02]  /*5580*/  UMOV UR5, UR13 ;  /* 0x0000000d00057c82 */ /* 0x000fe40008000000 */
[----:B------:R-:W-:Y:S03]  /*5590*/  @UP1 USHF.R.U32.HI UR4, URZ, UR23, UR5 ;  /* 0x00000017ff041299 */ /* 0x000fe60008011605 */
[----:B------:R-:W-:Y:S01]  /*55a0*/  UMOV UR5, UR17 ;  /* 0x0000001100057c82 */ /* 0x000fe20008000000 */
[----:B------:R-:W-:Y:S02]  /*55b0*/  UIMAD UR4, UR39, UR4, URZ ;  /* 0x00000004270472a4 */ /* 0x000fe4000f8e02ff */
[----:B------:R-:W-:Y:S02]  /*55c0*/  @UP1 USHF.R.U32.HI UR9, URZ, UR23, UR5 ;  /* 0x00000017ff091299 */ /* 0x000fe40008011605 */
[----:B------:R-:W-:Y:S02]  /*55d0*/  USEL UR5, UR15, UR6, !UP0 ;  /* 0x000000060f057287 */ /* 0x000fe4000c000000 */
[----:B------:R-:W-:Y:S02]  /*55e0*/  UIMAD UR6, UR39, UR9, URZ ;  /* 0x00000009270672a4 */ /* 0x000fe4000f8e02ff */
[----:B------:R-:W-:Y:S03]  /*55f0*/  UISETP.GE.AND UP0, UPT, UR8, UR4, UPT ;  /* 0x000000040800728c */ /* 0x000fe6000bf06270 */
[----:B------:R-:W-:Y:S01]  /*5600*/  UMOV UR4, UR11 ;  /* 0x0000000b00047c82 */ /* 0x000fe20008000000 */
[----:B------:R-:W-:Y:S02]  /*5610*/  UISETP.GE.OR UP0, UPT, UR5, UR6, UP0 ;  /* 0x000000060500728c */ /* 0x000fe40008706670 */
[----:B------:R-:W-:Y:S02]  /*5620*/  USHF.R.U32.HI UR4, URZ, UR23, UR4 ;  /* 0x00000017ff047299 */ /* 0x000fe40008011604 */
[----:B------:R-:W-:Y:S02]  /*5630*/  UIMAD.WIDE.U32 UR6, UR5, UR22, URZ ;  /* 0x00000016050672a5 */ /* 0x000fe4000f8e00ff */
[----:B------:R-:W-:Y:S04]  /*5640*/  USEL UR10, UR8, UR4, !UP1 ;  /* 0x00000004080a7287 */ /* 0x000fe8000c800000 */
[----:B------:R-:W-:Y:S01]  /*5650*/  UIADD3 UR11, UPT, UPT, -UR10, URZ, URZ ;  /* 0x000000ff0a0b7290 */ /* 0x000fe2000fffe1ff */
[----:B------:R-:W-:Y:S01]  /*5660*/  @!UP0 UMOV UR4, UR7 ;  /* 0x0000000700048c82 */ /* 0x000fe20008000000 */
[----:B------:R-:W-:Y:S02]  /*5670*/  UIADD3 UR7, UPT, UPT, -UR8, URZ, URZ ;  /* 0x000000ff08077290 */ /* 0x000fe4000fffe1ff */
[----:B------:R-:W-:Y:S02]  /*5680*/  @!UP0 USHF.R.U32.HI UR4, URZ, UR23, UR4 ;  /* 0x00000017ff048299 */ /* 0x000fe40008011604 */
[----:B------:R-:W-:Y:S02]  /*5690*/  UIMAD UR6, UR39, UR11, UR8 ;  /* 0x0000000b270672a4 */ /* 0x000fe4000f8e0208 */
[----:B------:R-:W-:Y:S02]  /*56a0*/  @!UP0 USEL UR4, UR5, UR4, !UP1 ;  /* 0x0000000405048287 */ /* 0x000fe4000c800000 */
[----:B------:R-:W-:Y:S02]  /*56b0*/  UISETP.NE.AND UP1, UPT, UR20, URZ, UPT ;  /* 0x000000ff1400728c */ /* 0x000fe4000bf25270 */
[----:B------:R-:W-:Y:S02]  /*56c0*/  @!UP0 UIMAD UR6, UR9, UR6, UR4 ;  /* 0x00000006090682a4 */ /* 0x000fe4000f8e0204 */
[----:B------:R-:W-:Y:S02]  /*56d0*/  @!UP0 UIADD3 UR9, UPT, UPT, UR10, -UR4, URZ ;  /* 0x800000040a098290 */ /* 0x000fe4000fffe0ff */
[----:B------:R-:W-:Y:S02]  /*56e0*/  UIADD3 UR4, UPT, UPT, -UR5, URZ, URZ ;  /* 0x000000ff05047290 */ /* 0x000fe4000fffe1ff */
[----:B------:R-:W-:Y:S03]  /*56f0*/  @!UP0 UIMAD UR8, UR9, UR39, UR5 ;  /* 0x00000027090882a4 */ /* 0x000fe6000f8e0205 */
[----:B------:R-:W-:Y:S01]  /*5700*/  @!UP0 UMOV UR5, UR6 ;  /* 0x0000000600058c82 */ /* 0x000fe20008000000 */
[----:B------:R-:W-:Y:S02]  /*5710*/  UIMAD UR6, UR30, UR4, UR15 ;  /* 0x000000041e0672a4 */ /* 0x000fe4000f8e020f */
[----:B------:R-:W-:Y:S02]  /*5720*/  UIMAD UR4, UR42, UR7, UR14 ;  /* 0x000000072a0472a4 */ /* 0x000fe4000f8e020e */
[----:B------:R-:W-:Y:S02]  /*5730*/  UIMAD UR15, UR5, UR30, UR6 ;  /* 0x0000001e050f72a4 */ /* 0x000fe4000f8e0206 */
[----:B------:R-:W-:Y:S11]  /*5740*/  UIMAD UR14, UR8, UR42, UR4 ;  /* 0x0000002a080e72a4 */ /* 0x000ff6000f8e0204 */
[----:B------:R-:W-:Y:S01]  /*5750*/  @!UPT UIADD3 URZ, UPT, UPT, URZ, URZ, URZ ;  /* 0x000000fffffff290 */ /* 0x000fe2000fffe0ff */
.L_x_93:
[----:B------:R-:W1:Y:S01]  /*5760*/  @!UP3 LDCU.128 UR8, c[0x0][0xb10] ;  /* 0x00016200ff08b7ac */ /* 0x000e620008000c00 */
[----:B------:R-:W-:Y:S04]  /*5770*/  MOV R0, UR19 ;  /* 0x0000001300007c02 */ /* 0x000fe80008000f00 */
[----:B------:R-:W-:Y:S01]  /*5780*/  IABS R0, R0 ;  /* 0x0000000000007213 */ /* 0x000fe20000000000 */
[----:B------:R-:W2:Y:S01]  /*5790*/  @!UP3 LDCU UR5, c[0x0][0xb0c] ;  /* 0x00016180ff05b7ac */ /* 0x000ea20008000800 */
[----:B-1----:R-:W-:Y:S07]  /*57a0*/  UIMAD.WIDE.U32 UR6, UR15, UR8, URZ ;  /* 0x000000080f0672a5 */ /* 0x002fee000f8e00ff */
[----:B------:R-:W-:Y:S01]  /*57b0*/  @!UP3 UMOV UR4, UR7 ;  /* 0x000000070004bc82 */ /* 0x000fe20008000000 */
[----:B--2---:R-:W-:Y:S02]  /*57c0*/  @!UP3 UISETP.NE.AND UP0, UPT, UR5, 0x1, UPT ;  /* 0x000000010500b88c */ /* 0x004fe4000bf05270 */
[----:B------:R-:W-:Y:S02]  /*57d0*/  @!UP3 USHF.R.U32.HI UR4, URZ, UR9, UR4 ;  /* 0x00000009ff04b299 */ /* 0x000fe40008011604 */
[----:B------:R-:W-:Y:S02]  /*57e0*/  UIMAD.WIDE.U32 UR6, UR14, UR11, URZ ;  /* 0x0000000b0e0672a5 */ /* 0x000fe4000f8e00ff */
[----:B------:R-:W-:Y:S02]  /*57f0*/  @!UP3 USEL UR8, UR15, UR4, !UP0 ;  /* 0x000000040f08b287 */ /* 0x000fe4000c000000 */
[----:B------:R-:W-:Y:S03]  /*5800*/  @!UP3 UISETP.NE.AND UP0, UPT, UR10, 0x1, UPT ;  /* 0x000000010a00b88c */ /* 0x000fe6000bf05270 */
[----:B------:R-:W-:Y:S02]  /*5810*/  @!UP3 UMOV UR6, UR7 ;  /* 0x000000070006bc82 */ /* 0x000fe40008000000 */
[----:B------:R-:W1:Y:S02]  /*5820*/  @!UP3 LDCU UR4, c[0x0][0xb20] ;  /* 0x00016400ff04b7ac */ /* 0x000e640008000800 */
[----:B-1----:R-:W-:Y:S04]  /*5830*/  @!UP3 USHF.R.U32.HI UR6, URZ, UR4, UR6 ;  /* 0x00000004ff06b299 */ /* 0x002fe80008011606 */
[----:B------:R-:W-:Y:S04]  /*5840*/  @!UP3 USEL UR6, UR14, UR6, !UP0 ;  /* 0x000000060e06b287 */ /* 0x000fe8000c000000 */
[----:B------:R-:W-:Y:S02]  /*5850*/  @!UP3 UIADD3 UR4, UPT, UPT, -UR8, UR6, URZ ;  /* 0x000000060804b290 */ /* 0x000fe4000fffe1ff */
[----:B------:R-:W-:Y:S02]  /*5860*/  @!UP3 UIADD3 UR6, UPT, UPT, UR8, -UR6, URZ ;  /* 0x800000060806b290 */ /* 0x000fe4000fffe0ff */
[----:B------:R-:W-:Y:S02]  /*5870*/  @!UP3 UIMAD UR15, UR4, UR5, UR15 ;  /* 0x00000005040fb2a4 */ /* 0x000fe4000f8e020f */
[----:B------:R-:W-:Y:S01]  /*5880*/  @!UP3 UIMAD UR14, UR6, UR10, UR14 ;  /* 0x0000000a060eb2a4 */ /* 0x000fe2000f8e020e */
[----:B------:R-:W-:Y:S11]  /*5890*/  BRA.U UP2, `(.L_x_94) ;  /* 0x0000000102107547 */ /* 0x000ff6000b800000 */
[----:B------:R-:W-:Y:S04]  /*58a0*/  MOV R3, UR52 ;  /* 0x0000003400037c02 */ /* 0x000fe80008000f00 */
[----:B------:R-:W-:Y:S04]  /*58b0*/  SHF.L.U32 R12, R3, 0x1f, RZ ;  /* 0x0000001f030c7819 */ /* 0x000fe800000006ff */
[----:B------:R-:W1:Y:S02]  /*58c0*/  SYNCS.PHASECHK.TRANS64.TRYWAIT P1, [UR31+0x138], R12 ;  /* 0x0001380cff0075a7 */ /* 0x000e64000802111f */
[----:B-1----:R-:W-:Y:S05]  /*58d0*/  @!P1 BRA `(.L_x_95) ;  /* 0x00000044000c9947 */ /* 0x002fea0003800000 */
.L_x_94:
[----:B------:R-:W-:Y:S01]  /*58e0*/  UISETP.NE.AND UP2, UPT, UR38, URZ, UPT ;  /* 0x000000ff2600728c */ /* 0x000fe2000bf45270 */
[----:B------:R-:W-:Y:S01]  /*58f0*/  R2UR UR4, R0 ;  /* 0x00000000000472ca */ /* 0x000fe200000e0000 */
[----:B------:R-:W-:Y:S01]  /*5900*/  USHF.L.U32 UR27, UR21, 0x6, URZ ;  /* 0x00000006151b7899 */ /* 0x000fe200080006ff */
[----:B------:R-:W-:Y:S05]  /*5910*/  IMAD.U32 R0, RZ, RZ, UR38 ;  /* 0x00000026ff007e24 */ /* 0x000fea000f8e00ff */
[----:B------:R-:W-:Y:S04]  /*5920*/  IABS R9, R0 ;  /* 0x0000000000097213 */ /* 0x000fe80000000000 */
[----:B------:R-:W2:Y:S02]  /*5930*/  I2F.RP R16, R9 ;  /* 0x0000000900107306 */ /* 0x000ea40000209400 */
[----:B------:R-:W-:Y:S07]  /*5940*/  UIMAD.WIDE.U32 UR6, UR47, UR4, URZ ;  /* 0x000000042f0672a5 */ /* 0x000fee000f8e00ff */
[----:B------:R-:W-:Y:S02]  /*5950*/  UMOV UR28, UR7 ;  /* 0x00000007001c7c82 */ /* 0x000fe40008000000 */
[----:B------:R-:W-:Y:S04]  /*5960*/  UIMAD UR4, UR28, UR51, UR4 ;  /* 0x000000331c0472a4 */ /* 0x000fe8000f8e0204 */
[----:B------:R-:W-:Y:S01]  /*5970*/  UISETP.GT.U32.AND UP0, UPT, UR32, UR4, UPT ;  /* 0x000000042000728c */ /* 0x000fe2000bf04070 */
[----:B--2---:R-:W2:Y:S10]  /*5980*/  MUFU.RCP R0, R16 ;  /* 0x0000001000007308 */ /* 0x004eb40000001000 */
[----:B------:R-:W-:Y:S02]  /*5990*/  @!UP0 UIADD3 UR4, UPT, UPT, UR4, -UR32, URZ ;  /* 0x8000002004048290 */ /* 0x000fe4000fffe0ff */
[----:B------:R-:W-:Y:S02]  /*59a0*/  @!UP0 UIADD3 UR28, UPT, UPT, UR28, 0x1, URZ ;  /* 0x000000011c1c8890 */ /* 0x000fe4000fffe0ff */
[----:B------:R-:W-:Y:S02]  /*59b0*/  UISETP.GE.U32.AND UP0, UPT, UR4, UR32, UPT ;  /* 0x000000200400728c */ /* 0x000fe4000bf06070 */
[----:B------:R-:W-:Y:S01]  /*59c0*/  ULOP3.LUT UR4, UR19, UR33, URZ, 0x3c, !UPT ;  /* 0x0000002113047292 */ /* 0x000fe2000f8e3cff */
[----:B--2---:R-:W-:Y:S04]  /*59d0*/  VIADD R11, R0, 0xffffffe ;  /* 0x0ffffffe000b7836 */ /* 0x004fe80000000000 */
[----:B------:R-:W1:Y:S04]  /*59e0*/  F2I.FTZ.U32.TRUNC.NTZ R13, R11 ;  /* 0x0000000b000d7305 */ /* 0x000e68000021f000 */
[----:B------:R-:W-:Y:S02]  /*59f0*/  @UP0 UIADD3 UR28, UPT, UPT, UR28, 0x1, URZ ;  /* 0x000000011c1c0890 */ /* 0x000fe4000fffe0ff */
[----:B------:R-:W-:Y:S01]  /*5a00*/  UISETP.GE.AND UP0, UPT, UR4, URZ, UPT ;  /* 0x000000ff0400728c */ /* 0x000fe2000bf06270 */
[----:B-1----:R-:W-:Y:S10]  /*5a10*/  IADD3 R12, PT, PT, RZ, -R13, RZ ;  /* 0x8000000dff0c7210 */ /* 0x002ff40007ffe0ff */
[----:B------:R-:W-:Y:S02]  /*5a20*/  @!UP0 UIADD3 UR28, UPT, UPT, -UR28, URZ, URZ ;  /* 0x000000ff1c1c8290 */ /* 0x000fe4000fffe1ff */
[----:B------:R-:W-:Y:S01]  /*5a30*/  @!UP5 ULOP3.LUT UR28, URZ, UR33, URZ, 0x33, !UPT ;  /* 0x00000021ff1cd292 */ /* 0x000fe2000f8e33ff */
[----:B------:R-:W-:Y:S02]  /*5a40*/  IMAD R3, R12, R9, RZ ;  /* 0x000000090c037224 */ /* 0x000fe400078e02ff */
[----:B------:R-:W-:Y:S01]  /*5a50*/  HFMA2 R12, -RZ, RZ, 0, 0 ;  /* 0x00000000ff0c7431 */ /* 0x000fe200000001ff */
[----:B------:R-:W-:Y:S02]  /*5a60*/  ULOP3.LUT UR4, UR28, UR38, URZ, 0x3c, !UPT ;  /* 0x000000261c047292 */ /* 0x000fe4000f8e3cff */
[----:B------:R-:W-:Y:S02]  /*5a70*/  IMAD.U32 R0, RZ, RZ, UR28 ;  /* 0x0000001cff007e24 */ /* 0x000fe4000f8e00ff */
[----:B------:R-:W-:Y:S02]  /*5a80*/  UISETP.GE.AND UP0, UPT, UR4, URZ, UPT ;  /* 0x000000ff0400728c */ /* 0x000fe4000bf06270 */
[----:B------:R-:W-:Y:S01]  /*5a90*/  UIADD3 UR4, UPT, UPT, -UR28, URZ, URZ ;  /* 0x000000ff1c047290 */ /* 0x000fe2000fffe1ff */
[----:B------:R-:W-:Y:S01]  /*5aa0*/  IABS R0, R0 ;  /* 0x0000000000007213 */ /* 0x000fe20000000000 */
[----:B------:R-:W-:Y:S02]  /*5ab0*/  IMAD.HI.U32 R13, R13, R3, R12 ;  /* 0x000000030d0d7227 */ /* 0x000fe400078e000c */
[----:B------:R-:W-:Y:S04]  /*5ac0*/  UIMAD UR4, UR33, UR4, UR19 ;  /* 0x00000004210472a4 */ /* 0x000fe8000f8e0213 */
[----:B------:R-:W-:Y:S01]  /*5ad0*/  IMAD.HI.U32 R13, R13, R0, RZ ;  /* 0x000000000d0d7227 */ /* 0x000fe200078e00ff */
[----:B------:R-:W-:Y:S03]  /*5ae0*/  USHF.L.U32 UR26, UR4, 0x6, URZ ;  /* 0x00000006041a7899 */ /* 0x000fe600080006ff */
[----:B------:R-:W-:Y:S04]  /*5af0*/  IMAD.MOV R3, RZ, RZ, -R13 ;  /* 0x000000ffff037224 */ /* 0x000fe800078e0a0d */
[C---:B------:R-:W-:Y:S05]  /*5b00*/  IMAD R0, R9.reuse, R3, R0 ;  /* 0x0000000309007224 */ /* 0x040fea00078e0200 */
[----:B------:R-:W-:Y:S11]  /*5b10*/  ISETP.GT.U32.AND P1, PT, R9, R0, PT ;  /* 0x000000000900720c */ /* 0x000ff60003f24070 */
[----:B------:R-:W-:Y:S02]  /*5b20*/  @!UPT UIADD3 URZ, UPT, UPT, URZ, URZ, URZ ;  /* 0x000000fffffff290 */ /* 0x000fe4000fffe0ff */
[-C--:B------:R-:W-:Y:S01]  /*5b30*/  @!P1 IADD3 R0, PT, PT, R0, -R9.reuse, RZ ;  /* 0x8000000900009210 */ /* 0x080fe20007ffe0ff */
[----:B------:R-:W-:Y:S01]  /*5b40*/  @!P1 VIADD R13, R13, 0x1 ;  /* 0x000000010d0d9836 */ /* 0x000fe20000000000 */
[----:B------:R-:W-:Y:S02]  /*5b50*/  ISETP.NE.U32.AND P1, PT, RZ, UR34, PT ;  /* 0x00000022ff007c0c */ /* 0x000fe4000bf25070 */
[----:B------:R-:W-:Y:S02]  /*5b60*/  ISETP.GE.U32.AND P2, PT, R0, R9, PT ;  /* 0x000000090000720c */ /* 0x000fe40003f46070 */
[----:B------:R-:W-:Y:S11]  /*5b70*/  ISETP.NE.AND.EX P1, PT, RZ, UR35, PT, P1 ;  /* 0x00000023ff007c0c */ /* 0x000ff6000bf25310 */
[----:B------:R-:W-:Y:S04]  /*5b80*/  @P2 IADD3 R13, PT, PT, R13, 0x1, RZ ;  /* 0x000000010d0d2810 */ /* 0x000fe80007ffe0ff */
[----:B------:R-:W-:Y:S11]  /*5b90*/  R2UR UR29, R13 ;  /* 0x000000000d1d72ca */ /* 0x000ff600000e0000 */
[----:B------:R-:W-:Y:S02]  /*5ba0*/  @!UPT UIADD3 URZ, UPT, UPT, URZ, URZ, URZ ;  /* 0x000000fffffff290 */ /* 0x000fe4000fffe0ff */
[----:B------:R-:W-:Y:S02]  /*5bb0*/  @!UP0 UIADD3 UR29, UPT, UPT, -UR29, URZ, URZ ;  /* 0x000000ff1d1d8290 */ /* 0x000fe4000fffe1ff */
[----:B------:R-:W-:Y:S04]  /*5bc0*/  @!UP2 ULOP3.LUT UR29, URZ, UR38, URZ, 0x33, !UPT ;  /* 0x00000026ff1da292 */ /* 0x000fe8000f8e33ff */
[----:B------:R-:W-:Y:S04]  /*5bd0*/  UIADD3 UR5, UPT, UPT, -UR29, URZ, URZ ;  /* 0x000000ff1d057290 */ /* 0x000fe8000fffe1ff */
[----:B------:R-:W-:Y:S01]  /*5be0*/  UIMAD UR28, UR38, UR5, UR28 ;  /* 0x00000005261c72a4 */ /* 0x000fe2000f8e021c */
[----:B------:R-:W-:Y:S11]  /*5bf0*/  BRA.U !UP4, `(.L_x_96) ;  /* 0x000000010c387547 */ /* 0x000ff6000b800000 */
[----:B------:R-:W-:Y:S01]  /*5c00*/  UPLOP3.LUT UP1, UPT, UPT, UPT, UP6, 0x80, 0x8 ;  /* 0x000000000008789c */ /* 0x000fe20003f2f060 */
[----:B------:R-:W-:Y:S01]  /*5c10*/  IMAD.MOV.U32 R60, RZ, RZ, 0x1 ;  /* 0x00000001ff3c7424 */ /* 0x000fe200078e00ff */
[----:B------:R-:W1:Y:S01]  /*5c20*/  LDCU.64 UR8, c[0x0][0x358] ;  /* 0x00006b00ff0877ac */ /* 0x000e620008000a00 */
[----:B------:R-:W-:Y:S03]  /*5c30*/  MOV R0, 0x1 ;  /* 0x0000000100007802 */ /* 0x000fe60000000f00 */
[----:B------:R-:W-:Y:S05]  /*5c40*/  PLOP3.LUT P2, PT, PT, PT, UP1, 0x80, 0x8 ;  /* 0x000000000008781c */ /* 0x000fea0003f4f018 */
[----:B------:R-:W2:Y:S01]  /*5c50*/  @UP1 LDCU.64 UR4, c[0x0][0x888] ;  /* 0x00011100ff0417ac */ /* 0x000ea20008000a00 */
[----:B------:R-:W-:Y:S07]  /*5c60*/  @UP1 UIMAD UR6, UR49, UR34, URZ ;  /* 0x00000022310612a4 */ /* 0x000fee000f8e02ff */
[----:B------:R-:W-:Y:S01]  /*5c70*/  @!P2 PRMT R60, R0, 0x7610, R60 ;  /* 0x00007610003ca816 */ /* 0x000fe2000000003c */
[----:B--2---:R-:W-:Y:S06]  /*5c80*/  @UP1 UIMAD.WIDE UR4, UR6, 0x4, UR4 ;  /* 0x00000004060418a5 */ /* 0x004fec000f8e0204 */
[----:B------:R-:W-:Y:S01]  /*5c90*/  IMAD.U32 R12, RZ, RZ, UR4 ;  /* 0x00000004ff0c7e24 */ /* 0x000fe2000f8e00ff */
[----:B------:R-:W-:Y:S04]  /*5ca0*/  MOV R13, UR5 ;  /* 0x00000005000d7c02 */ /* 0x000fe80008000f00 */
[----:B------:R-:W2:Y:S01]  /*5cb0*/  @!UP1 LDCU UR4, c[0x0][0x880] ;  /* 0x00011000ff0497ac */ /* 0x000ea20008000800 */
[----:B-1---5:R1:W5:Y:S02]  /*5cc0*/  @P2 LDG.E R27, desc[UR8][R12.64] ;  /* 0x000000080c1b2981 */ /* 0x022364000c1e1900 */
[----:B-12---:R-:W-:Y:S07]  /*5cd0*/  @!P2 IMAD.U32 R27, RZ, RZ, UR4 ;  /* 0x00000004ff1bae24 */ /* 0x006fee000f8e00ff */
.L_x_96:
[----:B-----5:R-:W-:Y:S01]  /*5ce0*/  @!P1 FSETP.EQ.AND P3, PT, R27, RZ, PT ;  /* 0x000000ff1b00920b */ /* 0x020fe20003f62000 */
[----:B------:R-:W-:Y:S01]  /*5cf0*/  @!UPT UIADD3 URZ, UPT, UPT, URZ, URZ, URZ ;  /* 0x000000fffffff290 */ /* 0x000fe2000fffe0ff */
[----:B------:R-:W-:Y:S11]  /*5d00*/  @!P1 BRA `(.L_x_97) ;  /* 0x0000000000149947 */ /* 0x000ff60003800000 */
[----:B------:R-:W-:Y:S02]  /*5d10*/  LOP3.LUT P1, RZ, R60, 0xff, RZ, 0xc0, !PT ;  /* 0x000000ff3cff7812 */ /* 0x000fe4000782c0ff */
[----:B------:R-:W-:Y:S04]  /*5d20*/  PLOP3.LUT P3, PT, PT, PT, UP1, 0x80, 0x8 ;  /* 0x000000000008781c */ /* 0x000fe80003f6f018 */
[----:B------:R-:W-:Y:S07]  /*5d30*/  PLOP3.LUT P3, PT, P3, PT, PT, 0x8, 0x80 ;  /* 0x000000000080781c */ /* 0x000fee0001f6e170 */
[----:B------:R-:W-:Y:S11]  /*5d40*/  @P1 FSETP.EQ.AND P3, PT, R27, RZ, PT ;  /* 0x000000ff1b00120b */ /* 0x000ff60003f62000 */
[----:B------:R-:W-:Y:S02]  /*5d50*/  @!UPT UIADD3 URZ, UPT, UPT, URZ, URZ, URZ ;  /* 0x000000fffffff290 */ /* 0x000fe4000fffe0ff */
.L_x_97:
[----:B------:R-:W-:Y:S01]  /*5d60*/  ULEA UR4, UR25, UR31, 0x3 ;  /* 0x0000001f19047291 */ /* 0x000fe2000f8e18ff */
[----:B------:R-:W-:Y:S02]  /*5d70*/  SHF.L.U32 R3, R10, 0x1f, RZ ;  /* 0x0000001f0a037819 */ /* 0x000fe400000006ff */
[----:B------:R-:W-:Y:S04]  /*5d80*/  ELECT P2, URZ, PT ;  /* 0x0000000000ff782f */ /* 0x000fe80003840000 */
[----:B------:R-:W-:Y:S02]  /*5d90*/  PLOP3.LUT P2, PT, P3, P2, PT, 0xf2, 0x2f ;  /* 0x00000000002f781c */ /* 0x000fe40001f45e72 */
[----:B------:R-:W1:Y:S02]  /*5da0*/  SYNCS.PHASECHK.TRANS64.TRYWAIT P1, [UR4+0x118], R3 ;  /* 0x00011803ff0075a7 */ /* 0x000e640008021104 */
[----:B-1----:R-:W-:Y:S09]  /*5db0*/  @!P1 BRA `(.L_x_98) ;  /* 0x0000003c00ec9947 */ /* 0x002ff20003800000 */
.L_x_192:
[----:B------:R-:W2:Y:S01]  /*5dc0*/  S2UR UR19, SR_CgaCtaId ;  /* 0x00000000001379c3 */ /* 0x000ea20000008800 */
[----:B------:R-:W-:Y:S01]  /*5dd0*/  VOTEU.ALL UP0, P2 ;  /* 0x0000000000ff7886 */ /* 0x000fe20001000000 */
[----:B------:R-:W-:Y:S01]  /*5de0*/  @!P2 IADD3 R9, P1, PT, R14, 0x580, RZ ;  /* 0x000005800e09a810 */ /* 0x000fe20007f3e0ff */
[----:B------:R-:W-:Y:S01]  /*5df0*/  UMOV UR20, 0x0 ;  /* 0x0000000000147882 */ /* 0x000fe20000000000 */
[----:B------:R-:W-:Y:S01]  /*5e00*/  UMOV UR21, 0x10000000 ;  /* 0x1000000000157882 */ /* 0x000fe20000000000 */
[----:B------:R-:W-:Y:S01]  /*5e10*/  UMOV UR11, UR27 ;  /* 0x0000001b000b7c82 */ /* 0x000fe20008000000 */
[----:B------:R-:W-:Y:S01]  /*5e20*/  @!UP0 ULEA UR5, UR25, UR31, 0xd ;  /* 0x0000001f19058291 */ /* 0x000fe2000f8e68ff */
[----:B-1----:R-:W-:Y:S01]  /*5e30*/  @!P2 IMAD.X R0, RZ, RZ, R15, P1 ;  /* 0x000000ffff00a224 */ /* 0x002fe200008e060f */
[----:B------:R-:W-:Y:S01]  /*5e40*/  @!UP0 UIADD3 UR10, UPT, UPT, UR26, 0x20, URZ ;  /* 0x000000201a0a8890 */ /* 0x000fe2000fffe0ff */
[----:B------:R-:W-:Y:S01]  /*5e50*/  @!P2 R2UR UR7, R9 ;  /* 0x000000000907a2ca */ /* 0x000fe200000e0000 */
[----:B------:R-:W-:Y:S02]  /*5e60*/  @!UP0 UIADD3 UR24, UPT, UPT, UR5, 0x200, URZ ;  /* 0x0000020005188890 */ /* 0x000fe4000fffe0ff */
[----:B------:R-:W-:Y:S02]  /*5e70*/  @!UP0 UIADD3 UR8, UPT, UPT, UR5, 0x1200, URZ ;  /* 0x0000120005088890 */ /* 0x000fe4000fffe0ff */
[----:B------:R-:W-:Y:S02]  /*5e80*/  UIADD3 UR5, UPT, UPT, UR25, 0x1, URZ ;  /* 0x0000000119057890 */ /* 0x000fe4000fffe0ff */
[----:B------:R-:W-:Y:S02]  /*5e90*/  UIADD3 UR25, UPT, UPT, UR4, 0x100, URZ ;  /* 0x0000010004197890 */ /* 0x000fe4000fffe0ff */
[----:B------:R-:W-:Y:S01]  /*5ea0*/  UISETP.NE.AND UP0, UPT, UR5, 0x3, UPT ;  /* 0x000000030500788c */ /* 0x000fe2000bf05270 */
[----:B------:R-:W-:Y:S01]  /*5eb0*/  UMOV UR12, UR28 ;  /* 0x0000001c000c7c82 */ /* 0x000fe20008000000 */
[----:B------:R-:W-:Y:S02]  /*5ec0*/  UMOV UR13, UR29 ;  /* 0x0000001d000d7c82 */ /* 0x000fe40008000000 */
[----:B------:R-:W-:Y:S01]  /*5ed0*/  USEL UR6, UR5, URZ, UP0 ;  /* 0x000000ff05067287 */ /* 0x000fe20008000000 */
[----:B------:R-:W-:Y:S01]  /*5ee0*/  @!P2 R2UR UR5, R0 ;  /* 0x000000000005a2ca */ /* 0x000fe200000e0000 */
[----:B------:R-:W-:Y:S01]  /*5ef0*/  IMAD.U32 R12, RZ, RZ, UR7 ;  /* 0x00000007ff0c7e24 */ /* 0x000fe2000f8e00ff */
[----:B------:R-:W-:Y:S01]  /*5f00*/  USEL UR18, URZ, 0x1, UP0 ;  /* 0x00000001ff127887 */ /* 0x000fe20008000000 */
[----:B------:R-:W-:Y:S01]  /*5f10*/  @!P2 IMAD.MOV.U32 R0, RZ, RZ, 0x2000 ;  /* 0x00002000ff00a424 */ /* 0x000fe200078e00ff */
[----:B------:R-:W-:Y:S01]  /*5f20*/  VOTEU.ALL UP0, P2 ;  /* 0x0000000000ff7886 */ /* 0x000fe20001000000 */
[----:B------:R-:W-:Y:S01]  /*5f30*/  UMOV UR9, UR25 ;  /* 0x0000001900097c82 */ /* 0x000fe20008000000 */
[----:B------:R-:W-:Y:S01]  /*5f40*/  @!P2 R2UR UR16, R12 ;  /* 0x000000000c10a2ca */ /* 0x000fe200000e0000 */
[----:B--2---:R-:W-:Y:S01]  /*5f50*/  UPRMT UR7, UR19, 0x654, UR25 ;  /* 0x0000065413077896 */ /* 0x004fe20008000019 */
[----:B------:R-:W-:Y:S04]  /*5f60*/  LOP3.LUT R10, R10, UR18, RZ, 0x3c, !PT ;  /* 0x000000120a0a7c12 */ /* 0x000fe8000f8e3cff */
[----:B------:R-:W-:Y:S01]  /*5f70*/  SHF.L.U32 R3, R10, 0x1f, RZ ;  /* 0x0000001f0a037819 */ /* 0x000fe200000006ff */
[----:B------:R-:W-:Y:S01]  /*5f80*/  IMAD.U32 R13, RZ, RZ, UR5 ;  /* 0x00000005ff0d7e24 */ /* 0x000fe2000f8e00ff */
[----:B------:R-:W-:Y:S04]  /*5f90*/  ULEA UR5, UR6, UR31, 0x3 ;  /* 0x0000001f06057291 */ /* 0x000fe8000f8e18ff */
[----:B------:R-:W-:Y:S11]  /*5fa0*/  @!P2 R2UR UR17, R13 ;  /* 0x000000000d11a2ca */ /* 0x000ff600000e0000 */
[----:B------:R-:W-:Y:S02]  /*5fb0*/  @!UPT UIADD3 URZ, UPT, UPT, URZ, URZ, URZ ;  /* 0x000000fffffff290 */ /* 0x000fe4000fffe0ff */
[----:B------:R1:W-:Y:S01]  /*5fc0*/  @!UP0 UTMALDG.4D [UR24], [UR16], desc[UR20] ;  /* 0x00001418100085b4 */ /* 0x0003e20008019000 */
[----:B------:R-:W-:Y:S05]  /*5fd0*/  VOTEU.ALL UP0, P2 ;  /* 0x0000000000ff7886 */ /* 0x000fea0001000000 */
[----:B------:R1:W-:Y:S01]  /*5fe0*/  @!UP0 UTMALDG.4D [UR8], [UR16], desc[UR20] ;  /* 0x00001408100085b4 */ /* 0x0003e20008019000 */
[----:B------:R2:W-:Y:S01]  /*5ff0*/  @!P2 SYNCS.ARRIVE.TRANS64.RED.A0TR RZ, [UR4+0x100], R0 ;  /* 0x00010000ffffa9a7 */ /* 0x0005e20008300404 */
[----:B------:R-:W-:Y:S01]  /*6000*/  SYNCS.ARRIVE.TRANS64.RED.A1T0 RZ, [UR7], RZ ;  /* 0x000000ffffff79a7 */ /* 0x000fe20008100407 */
[----:B--2---:R-:W-:Y:S01]  /*6010*/  @P0 SHF.R.U32.HI R0, RZ, 0x10, R5 ;  /* 0x00000010ff000819 */ /* 0x004fe20000011605 */
[----:B------:R-:W2:Y:S03]  /*6020*/  SYNCS.PHASECHK.TRANS64.TRYWAIT P1, [UR5+0x118], R3 ;  /* 0x00011803ff0075a7 */ /* 0x000ea60008021105 */
[----:B------:R-:W-:Y:S01]  /*6030*/  @P0 R2UR UR49, R0 ;  /* 0x00000000003102ca */ /* 0x000fe200000e0000 */
[----:B------:R-:W-:Y:S03]  /*6040*/  @!UPT UIADD3 URZ, UPT, UPT, URZ, URZ, URZ ;  /* 0x000000fffffff290 */ /* 0x000fe6000fffe0ff */
[----:B-12---:R-:W-:Y:S11]  /*6050*/  @!P1 BRA `(.L_x_99) ;  /* 0x0000003c005c9947 */ /* 0x006ff60003800000 */
.L_x_194:
[----:B------:R-:W-:Y:S01]  /*6060*/  UIADD3 UR17, UPT, UPT, UR5, 0x100, URZ ;  /* 0x0000010005117890 */ /* 0x000fe2000fffe0ff */
[----:B------:R-:W2:Y:S01]  /*6070*/  S2UR UR56, SR_CgaCtaId ;  /* 0x00000000003879c3 */ /* 0x000ea20000008800 */
[----:B------:R-:W-:Y:S01]  /*6080*/  UPLOP3.LUT UP2, UPT, UPT, UPT, UPT, 0x80, 0x8 ;  /* 0x000000000008789c */ /* 0x000fe20003f4f070 */
[----:B-1----:R-:W-:Y:S01]  /*6090*/  @!P2 IADD3 R3, P0, PT, R14, 0x580, RZ ;  /* 0x000005800e03a810 */ /* 0x002fe20007f1e0ff */
[----:B------:R-:W-:Y:S01]  /*60a0*/  UMOV UR36, 0x0 ;  /* 0x0000000000247882 */ /* 0x000fe20000000000 */
[----:B------:R-:W-:Y:S01]  /*60b0*/  UMOV UR37, 0x10000000 ;  /* 0x1000000000257882 */ /* 0x000fe20000000000 */
[----:B------:R-:W-:Y:S01]  /*60c0*/  UMOV UR19, UR27 ;  /* 0x0000001b00137c82 */ /* 0x000fe20008000000 */
[----:B------:R-:W-:Y:S01]  /*60d0*/  UMOV UR20, UR28 ;  /* 0x0000001c00147c82 */ /* 0x000fe20008000000 */
[----:B------:R-:W-:Y:S01]  /*60e0*/  UMOV UR21, UR29 ;  /* 0x0000001d00157c82 */ /* 0x000fe20008000000 */
[----:B------:R-:W-:Y:S01]  /*60f0*/  UMOV UR11, UR27 ;  /* 0x0000001b000b7c82 */ /* 0x000fe20008000000 */
[----:B------:R-:W-:Y:S01]  /*6100*/  UMOV UR12, UR28 ;  /* 0x0000001c000c7c82 */ /* 0x000fe20008000000 */
[----:B------:R-:W-:Y:S01]  /*6110*/  UMOV UR13, UR29 ;  /* 0x0000001d000d7c82 */ /* 0x000fe20008000000 */
[----:B------:R-:W-:Y:S01]  /*6120*/  UMOV UR9, UR17 ;  /* 0x0000001100097c82 */ /* 0x000fe20008000000 */
[----:B------:R-:W-:Y:S01]  /*6130*/  VOTEU.ALL UP0, P2 ;  /* 0x0000000000ff7886 */ /* 0x000fe20001000000 */
[----:B------:R-:W-:Y:S01]  /*6140*/  @!P2 IMAD.X R0, RZ, RZ, R15, P0 ;  /* 0x000000ffff00a224 */ /* 0x000fe200000e060f */
[----:B------:R-:W-:Y:S02]  /*6150*/  R2UR UR55, R63 ;  /* 0x000000003f3772ca */ /* 0x000fe400000e0000 */
[----:B------:R-:W-:Y:S01]  /*6160*/  R2UR UR54, R64 ;  /* 0x00000000403672ca */ /* 0x000fe200000e0000 */
[----:B------:R-:W-:Y:S01]  /*6170*/  @!UP0 ULEA UR4, UR6, UR31, 0xd ;  /* 0x0000001f06048291 */ /* 0x000fe2000f8e68ff */
[----:B------:R-:W-:Y:S01]  /*6180*/  LOP3.LUT P0, RZ, R6, 0x1, RZ, 0xc0, !PT ;  /* 0x0000000106ff7812 */ /* 0x000fe2000780c0ff */
[----:B------:R-:W-:Y:S01]  /*6190*/  @!UP0 UIADD3 UR18, UPT, UPT, UR26, 0x10, URZ ;  /* 0x000000101a128890 */ /* 0x000fe2000fffe0ff */
[----:B------:R-:W-:Y:S01]  /*61a0*/  LOP3.LUT R8, R8, 0x1, RZ, 0x3c, !PT ;  /* 0x0000000108087812 */ /* 0x000fe200078e3cff */
[----:B------:R-:W-:Y:S02]  /*61b0*/  @!UP0 UIADD3 UR16, UPT, UPT, UR4, 0x200, URZ ;  /* 0x0000020004108890 */ /* 0x000fe4000fffe0ff */
[----:B------:R-:W-:Y:S02]  /*61c0*/  @!UP0 UIADD3 UR8, UPT, UPT, UR4, 0x1200, URZ ;  /* 0x0000120004088890 */ /* 0x000fe4000fffe0ff */
[----:B------:R-:W-:Y:S01]  /*61d0*/  UIADD3 UR4, UPT, UPT, UR6, 0x1, URZ ;  /* 0x0000000106047890 */ /* 0x000fe2000fffe0ff */
[----:B------:R-:W-:Y:S01]  /*61e0*/  @!P2 R2UR UR6, R3 ;  /* 0x000000000306a2ca */ /* 0x000fe200000e0000 */
[----:B------:R-:W-:Y:S02]  /*61f0*/  @!UP0 UIADD3 UR10, UPT, UPT, UR26, 0x30, URZ ;  /* 0x000000301a0a8890 */ /* 0x000fe4000fffe0ff */
[----:B------:R-:W-:Y:S04]  /*6200*/  UISETP.NE.AND UP0, UPT, UR4, 0x3, UPT ;  /* 0x000000030400788c */ /* 0x000fe8000bf05270 */
[----:B------:R-:W-:Y:S01]  /*6210*/  USEL UR25, UR4, URZ, UP0 ;  /* 0x000000ff04197287 */ /* 0x000fe20008000000 */
[----:B------:R-:W-:Y:S01]  /*6220*/  @!P2 R2UR UR4, R0 ;  /* 0x000000000004a2ca */ /* 0x000fe200000e0000 */
[----:B------:R-:W-:Y:S02]  /*6230*/  USEL UR24, URZ, 0x1, UP0 ;  /* 0x00000001ff187887 */ /* 0x000fe40008000000 */
[----:B------:R-:W-:Y:S02]  /*6240*/  VOTEU.ALL UP0, P2 ;  /* 0x0000000000ff7886 */ /* 0x000fe40001000000 */
[----:B------:R-:W-:Y:S02]  /*6250*/  IMAD.U32 R12, RZ, RZ, UR6 ;  /* 0x00000006ff0c7e24 */ /* 0x000fe4000f8e00ff */
[----:B------:R-:W-:Y:S03]  /*6260*/  LOP3.LUT R10, R10, UR24, RZ, 0x3c, !PT ;  /* 0x000000180a0a7c12 */ /* 0x000fe6000f8e3cff */
[----:B------:R-:W-:Y:S03]  /*6270*/  @!P2 R2UR UR6, R12 ;  /* 0x000000000c06a2ca */ /* 0x000fe600000e0000 */
[----:B------:R-:W-:Y:S01]  /*6280*/  IMAD.U32 R13, RZ, RZ, UR4 ;  /* 0x00000004ff0d7e24 */ /* 0x000fe2000f8e00ff */
[----:B--2---:R-:W-:Y:S04]  /*6290*/  UPRMT UR4, UR56, 0x654, UR17 ;  /* 0x0000065438047896 */ /* 0x004fe80008000011 */
[----:B------:R-:W-:Y:S11]  /*62a0*/  @!P2 R2UR UR7, R13 ;  /* 0x000000000d07a2ca */ /* 0x000ff600000e0000 */
[----:B------:R-:W-:Y:S02]  /*62b0*/  @!UPT UIADD3 URZ, UPT, UPT, URZ, URZ, URZ ;  /* 0x000000fffffff290 */ /* 0x000fe4000fffe0ff */
[----:B------:R1:W-:Y:S01]  /*62c0*/  @!UP0 UTMALDG.4D [UR16], [UR6], desc[UR36] ;  /* 0x00002410060085b4 */ /* 0x0003e20008019000 */
[----:B------:R-:W-:Y:S05]  /*62d0*/  VOTEU.ALL UP0, P2 ;  /* 0x0000000000ff7886 */ /* 0x000fea0001000000 */
[----:B------:R2:W-:Y:S01]  /*62e0*/  @!UP0 UTMALDG.4D [UR8], [UR6], desc[UR36] ;  /* 0x00002408060085b4 */ /* 0x0005e20008019000 */
[----:B------:R2:W-:Y:S01]  /*62f0*/  @!P2 SYNCS.ARRIVE.TRANS64.RED.A0TR RZ, [UR5+0x100], R2 ;  /* 0x00010002ffffa9a7 */ /* 0x0005e20008300405 */
[----:B------:R-:W-:Y:S01]  /*6300*/  SYNCS.ARRIVE.TRANS64.RED.A1T0 RZ, [UR4], RZ ;  /* 0x000000ffffff79a7 */ /* 0x000fe20008100404 */
[----:B-1----:R-:W-:Y:S02]  /*6310*/  UIADD3 UR19, UPT, UPT, UR14, UR55, URZ ;  /* 0x000000370e137290 */ /* 0x002fe4000fffe0ff */
[----:B------:R-:W-:Y:S01]  /*6320*/  UIADD3 UR21, UPT, UPT, UR15, UR54, URZ ;  /* 0x000000360f157290 */ /* 0x000fe2000fffe0ff */
[----:B------:R-:W-:Y:S11]  /*6330*/  @P0 BRA `(.L_x_100) ;  /* 0xffffffec00e80947 */ /* 0x000ff6000383ffff */
[----:B------:R-:W-:Y:S01]  /*6340*/  UIADD3 UR31, UPT, UPT, UR31, 0x118, URZ ;  /* 0x000001181f1f7890 */ /* 0x000fe2000fffe0ff */
[----:B------:R-:W-:-:S03]  /*6350*/  SHF.L.U32 R3, R10, 0x1f, RZ ;  /* 0x0000001f0a037819 */ /* 0x000fc600000006ff */
[----:B------:R-:W-:-:S09]  /*6360*/  ULEA UR4, UR25, UR31, 0x3 ;  /* 0x0000001f19047291 */ /* 0x000fd2000f8e18ff */
[----:B------:R-:W1:Y:S02]  /*6370*/  SYNCS.PHASECHK.TRANS64.TRYWAIT P0, [UR4], R3 ;  /* 0x00000003ff0075a7 */ /* 0x000e640008001104 */
[----:B-1----:R-:W-:Y:S05]  /*6380*/  @!P0 BRA `(.L_x_101) ;  /* 0x0000003800a88947 */ /* 0x002fea0003800000 */
.L_x_196:
[----:B------:R-:W-:-:S04]  /*6390*/  UIADD3 UR4, UPT, UPT, UR25, 0x1, URZ ;  /* 0x0000000119047890 */ /* 0x000fc8000fffe0ff */
[----:B------:R-:W-:-:S04]  /*63a0*/  UISETP.NE.AND UP0, UPT, UR4, 0x3, UPT ;  /* 0x000000030400788c */ /* 0x000fc8000bf05270 */
[----:B--2---:R-:W-:Y:S02]  /*63b0*/  USEL UR6, URZ, 0x1, UP0 ;  /* 0x00000001ff067887 */ /* 0x004fe40008000000 */
[----:B------:R-:W-:-:S04]  /*63c0*/  USEL UR4, UR4, URZ, UP0 ;  /* 0x000000ff04047287 */ /* 0x000fc80008000000 */
[----:B------:R-:W-:Y:S01]  /*63d0*/  ULEA UR5, UR4, UR31, 0x3 ;  /* 0x0000001f04057291 */ /* 0x000fe2000f8e18ff */
[----:B------:R-:W-:-:S04]  /*63e0*/  LOP3.LUT R10, R10, UR6, RZ, 0x3c, !PT ;  /* 0x000000060a0a7c12 */ /* 0x000fc8000f8e3cff */
[----:B-1----:R-:W-:-:S04]  /*63f0*/  SHF.L.U32 R3, R10, 0x1f, RZ ;  /* 0x0000001f0a037819 */ /* 0x002fc800000006ff */
[----:B------:R-:W1:Y:S02]  /*6400*/  SYNCS.PHASECHK.TRANS64.TRYWAIT P0, [UR5], R3 ;  /* 0x00000003ff0075a7 */ /* 0x000e640008001105 */
[----:B-1----:R-:W-:Y:S05]  /*6410*/  @!P0 BRA `(.L_x_102) ;  /* 0x00000038009c8947 */ /* 0x002fea0003800000 */
.L_x_198:
[----:B------:R-:W-:-:S04]  /*6420*/  UIADD3 UR4, UPT, UPT, UR4, 0x1, URZ ;  /* 0x0000000104047890 */ /* 0x000fc8000fffe0ff */
[----:B------:R-:W-:-:S04]  /*6430*/  UISETP.NE.AND UP0, UPT, UR4, 0x3, UPT ;  /* 0x000000030400788c */ /* 0x000fc8000bf05270 */
[----:B------:R-:W-:Y:S02]  /*6440*/  USEL UR5, URZ, 0x1, UP0 ;  /* 0x00000001ff057887 */ /* 0x000fe40008000000 */
[----:B------:R-:W-:-:S04]  /*6450*/  USEL UR4, UR4, URZ, UP0 ;  /* 0x000000ff04047287 */ /* 0x000fc80008000000 */
[----:B------:R-:W-:Y:S01]  /*6460*/  ULEA UR4, UR4, UR31, 0x3 ;  /* 0x0000001f04047291 */ /* 0x000fe2000f8e18ff */
[----:B-1----:R-:W-:-:S04]  /*6470*/  LOP3.LUT R3, R10, UR5, RZ, 0x3c, !PT ;  /* 0x000000050a037c12 */ /* 0x002fc8000f8e3cff */
[----:B------:R-:W-:Y:S01]  /*6480*/  SHF.L.U32 R3, R3, 0x1f, RZ ;  /* 0x0000001f03037819 */ /* 0x000fe200000006ff */
[----:B------:R-:W-:-:S07]  /*6490*/  IMAD.U32 R0, RZ, RZ, UR4 ;  /* 0x00000004ff007e24 */ /* 0x000fce000f8e00ff */
.L_x_103:
[----:B-1----:R1:W2:Y:S02]  /*64a0*/  SYNCS.PHASECHK.TRANS64.TRYWAIT P0, [R0+URZ], R3 ;  /* 0x00000003000075a7 */ /* 0x0022a400080011ff */
[----:B--2---:R-:W-:Y:S05]  /*64b0*/  @!P0 NANOSLEEP.SYNCS 0x989680 ;  /* 0x009896800000895d */ /* 0x004fea0003900000 */
[----:B------:R-:W2:Y:S02]  /*64c0*/  @!P0 SYNCS.PHASECHK.TRANS64 P0, [R0+URZ], R3 ;  /* 0x00000003000085a7 */ /* 0x000ea400080010ff */
[----:B--2---:R-:W-:Y:S05]  /*64d0*/  @P0 EXIT ;  /* 0x000000000000094d */ /* 0x004fea0003800000 */
[----:B------:R-:W-:Y:S05]  /*64e0*/  BRA `(.L_x_103) ;  /* 0xfffffffc00ec7947 */ /* 0x000fea000383ffff */
.L_x_91:
[----:B------:R-:W-:-:S06]  /*64f0*/  UISETP.GE.AND UP0, UPT, UR18, 0x4, UPT ;  /* 0x000000041200788c */ /* 0x000fcc000bf06270 */
[----:B------:R-:W-:-:S13]  /*6500*/  PLOP3.LUT P0, PT, PT, PT, UP0, 0x80, 0x8 ;  /* 0x000000000008781c */ /* 0x000fda0003f0f008 */
[----:B-1----:R-:W-:Y:S05]  /*6510*/  @!P0 EXIT ;  /* 0x000000000000894d */ /* 0x002fea0003800000 */
[----:B------:R-:W1:Y:S08]  /*6520*/  S2UR UR4, SR_CgaCtaId ;  /* 0x00000000000479c3 */ /* 0x000e700000008800 */
[----:B------:R-:W-:Y:S01]  /*6530*/  BAR.SYNC.DEFER_BLOCKING 0x6, 0xa0 ;  /* 0x0182800000007b1d */ /* 0x000fe20000010000 */
[C---:B------:R-:W-:Y:S01]  /*6540*/  IMAD.SHL.U32 R3, R66.reuse, 0x10, RZ ;  /* 0x0000001042037824 */ /* 0x040fe200078e00ff */
[C---:B------:R-:W-:Y:S01]  /*6550*/  LOP3.LUT R72, R66.reuse, 0x60, RZ, 0xc0, !PT ;  /* 0x0000006042487812 */ /* 0x040fe200078ec0ff */
[C---:B------:R-:W-:Y:S01]  /*6560*/  IMAD.SHL.U32 R4, R66.reuse, 0x2, RZ ;  /* 0x0000000242047824 */ /* 0x040fe200078e00ff */
[C---:B------:R-:W-:Y:S01]  /*6570*/  LOP3.LUT R67, R66.reuse, 0x2, RZ, 0xc0, !PT ;  /* 0x0000000242437812 */ /* 0x040fe200078ec0ff */
[----:B------:R-:W-:Y:S01]  /*6580*/  IMAD.SHL.U32 R0, R61, 0x200, RZ ;  /* 0x000002003d007824 */ /* 0x000fe200078e00ff */
[----:B------:R-:W-:Y:S01]  /*6590*/  UMOV UR52, 0x400 ;  /* 0x0000040000347882 */ /* 0x000fe20000000000 */
[C---:B------:R-:W-:Y:S01]  /*65a0*/  LOP3.LUT R71, R3.reuse, 0x590, RZ, 0xc0, !PT ;  /* 0x0000059003477812 */ /* 0x040fe200078ec0ff */
[----:B------:R-:W2:Y:S01]  /*65b0*/  LDC.64 R54, c[0x0][0x8b0] ;  /* 0x00022c00ff367b82 */ /* 0x000ea20000000a00 */
[----:B------:R-:W-:Y:S01]  /*65c0*/  LOP3.LUT R3, R3, 0x60, RZ, 0xc0, !PT ;  /* 0x0000006003037812 */ /* 0x000fe200078ec0ff */
[C---:B------:R-:W-:Y:S01]  /*65d0*/  IMAD.U32 R23, R66.reuse, 0x10000, RZ ;  /* 0x0001000042177824 */ /* 0x040fe200078e00ff */
[----:B------:R-:W-:Y:S01]  /*65e0*/  LOP3.LUT R71, R71, 0x200, R0, 0xf8, !PT ;  /* 0x0000020047477812 */ /* 0x000fe200078ef800 */
[----:B------:R-:W-:Y:S01]  /*65f0*/  IMAD.SHL.U32 R0, R61, 0x200000, RZ ;  /* 0x002000003d007824 */ /* 0x000fe200078e00ff */
[----:B------:R-:W-:Y:S01]  /*6600*/  LOP3.LUT R4, R3, 0xc, R4, 0xf8, !PT ;  /* 0x0000000c03047812 */ /* 0x000fe200078ef804 */
[----:B------:R-:W-:Y:S01]  /*6610*/  USHF.R.S32.HI UR55, URZ, 0x1f, UR5 ;  /* 0x0000001fff377899 */ /* 0x000fe20008011405 */
[----:B------:R-:W-:Y:S01]  /*6620*/  LOP3.LUT R66, R66, 0x4, RZ, 0xc0, !PT ;  /* 0x0000000442427812 */ /* 0x000fe200078ec0ff */
[----:B------:R-:W3:Y:S01]  /*6630*/  LDC.64 R52, c[0x0][0x8a8] ;  /* 0x00022a00ff347b82 */ /* 0x000ee20000000a00 */
[----:B------:R-:W-:Y:S01]  /*6640*/  LOP3.LUT R0, R0, 0x200000, RZ, 0xc0, !PT ;  /* 0x0020000000007812 */ /* 0x000fe200078ec0ff */
[----:B------:R-:W-:Y:S01]  /*6650*/  ULEA.HI UR55, UR55, UR5, URZ, 0x6 ;  /* 0x0000000537377291 */ /* 0x000fe2000f8f30ff */
[----:B------:R-:W-:Y:S01]  /*6660*/  IADD3 R70, PT, PT, -R66, 0x2, RZ ;  /* 0x0000000242467810 */ /* 0x000fe20007ffe1ff */
[----:B------:R-:W-:Y:S01]  /*6670*/  IMAD.MOV.U32 R22, RZ, RZ, RZ ;  /* 0x000000ffff167224 */ /* 0x000fe200078e00ff */
[----:B------:R-:W-:-:S02]  /*6680*/  LOP3.LUT R71, R71, R4, RZ, 0xfc, !PT ;  /* 0x0000000447477212 */ /* 0x000fc400078efcff */
[----:B------:R-:W-:Y:S01]  /*6690*/  CS2R R68, SRZ ;  /* 0x0000000000447805 */ /* 0x000fe2000001ff00 */
[----:B-1----:R-:W-:Y:S01]  /*66a0*/  ULEA UR52, UR4, UR52, 0x18 ;  /* 0x0000003404347291 */ /* 0x002fe2000f8ec0ff */
[----:B------:R-:W-:Y:S01]  /*66b0*/  LOP3.LUT R23, R0, 0x400000, R23, 0xf8, !PT ;  /* 0x0040000000177812 */ /* 0x000fe200078ef817 */
[----:B------:R-:W1:Y:S01]  /*66c0*/  LDCU UR4, c[0x0][0x370] ;  /* 0x00006e00ff0477ac */ /* 0x000e620008000800 */
[----:B------:R-:W-:Y:S02]  /*66d0*/  IMAD.MOV R67, RZ, RZ, -R67 ;  /* 0x000000ffff437224 */ /* 0x000fe400078e0a43 */
[----:B------:R-:W-:Y:S01]  /*66e0*/  IMAD.MOV R66, RZ, RZ, -R66 ;  /* 0x000000ffff427224 */ /* 0x000fe200078e0a42 */
[----:B------:R-:W-:Y:S01]  /*66f0*/  UMOV UR57, 0x1 ;  /* 0x0000000100397882 */ /* 0x000fe20000000000 */
[----:B------:R-:W-:Y:S01]  /*6700*/  IMAD.SHL.U32 R70, R70, 0x10, RZ ;  /* 0x0000001046467824 */ /* 0x000fe200078e00ff */
[----:B------:R-:W-:Y:S01]  /*6710*/  UMOV UR53, URZ ;  /* 0x000000ff00357c82 */ /* 0x000fe20008000000 */
[----:B------:R-:W4:Y:S01]  /*6720*/  LDS R2, [UR52+0x190] ;  /* 0x00019034ff027984 */ /* 0x000f220008000800 */
[----:B------:R-:W2:Y:S01]  /*6730*/  LDCU UR45, c[0x0][0xb0c] ;  /* 0x00016180ff2d77ac */ /* 0x000ea20008000800 */
[----:B------:R-:W2:Y:S01]  /*6740*/  LDCU UR38, c[0x0][0xb30] ;  /* 0x00016600ff2677ac */ /* 0x000ea20008000800 */
[----:B------:R-:W2:Y:S01]  /*6750*/  LDCU.64 UR58, c[0x0][0x888] ;  /* 0x00011100ff3a77ac */ /* 0x000ea20008000a00 */
[----:B-1----:R-:W-:Y:S01]  /*6760*/  IMAD.U32 R62, RZ, RZ, UR4 ;  /* 0x00000004ff3e7e24 */ /* 0x002fe2000f8e00ff */
[----:B------:R-:W1:Y:S01]  /*6770*/  LDCU UR4, c[0x0][0x374] ;  /* 0x00006e80ff0477ac */ /* 0x000e620008000800 */
[----:B------:R-:W2:Y:S01]  /*6780*/  LDCU.64 UR46, c[0x0][0xb28] ;  /* 0x00016500ff2e77ac */ /* 0x000ea20008000a00 */
[----:B------:R-:W2:Y:S01]  /*6790*/  LDCU.128 UR60, c[0x0][0xb10] ;  /* 0x00016200ff3c77ac */ /* 0x000ea20008000c00 */
[----:B------:R-:W-:Y:S01]  /*67a0*/  USHF.R.S32.HI UR55, URZ, 0x6, UR55 ;  /* 0x00000006ff377899 */ /* 0x000fe20008011437 */
[----:B------:R-:W-:Y:S01]  /*67b0*/  UMOV UR56, URZ ;  /* 0x000000ff00387c82 */ /* 0x000fe20008000000 */
[----:B------:R-:W-:Y:S01]  /*67c0*/  UMOV UR54, URZ ;  /* 0x000000ff00367c82 */ /* 0x000fe20008000000 */
[----:B-1----:R-:W-:Y:S01]  /*67d0*/  IMAD.U32 R73, RZ, RZ, UR4 ;  /* 0x00000004ff497e24 */ /* 0x002fe2000f8e00ff */
[----:B------:R-:W-:-:S06]  /*67e0*/  UIADD3 UR4, UPT, UPT, UR52, 0x200, URZ ;  /* 0x0000020034047890 */ /* 0x000fcc000fffe0ff */
[----:B------:R-:W-:Y:S01]  /*67f0*/  IMAD.U32 R0, RZ, RZ, UR4 ;  /* 0x00000004ff007e24 */ /* 0x000fe2000f8e00ff */
[----:B------:R-:W-:Y:S01]  /*6800*/  LEA R71, R71, UR4, 0x2 ;  /* 0x0000000447477c11 */ /* 0x000fe2000f8e10ff */
[C---:B----4-:R-:W-:Y:S01]  /*6810*/  VIADD R3, R2.reuse, 0x20 ;  /* 0x0000002002037836 */ /* 0x050fe20000000000 */
[----:B------:R-:W-:-:S04]  /*6820*/  LOP3.LUT R2, R2, 0xffff, RZ, 0xc0, !PT ;  /* 0x0000ffff02027812 */ /* 0x000fc800078ec0ff */
[----:B------:R-:W-:-:S05]  /*6830*/  LOP3.LUT R3, R3, 0xffff, RZ, 0xc0, !PT ;  /* 0x0000ffff03037812 */ /* 0x000fca00078ec0ff */
[----:B--23--:R1:W-:Y:S02]  /*6840*/  STL.64 [R1], R2 ;  /* 0x0000000201007387 */ /* 0x00c3e40000100a00 */
.L_x_134:
[----:B-1----:R-:W-:Y:S04]  /*6850*/  SHF.L.U32 R3, R68, 0x1f, RZ ;  /* 0x0000001f44037819 */ /* 0x002fe800000006ff */
[----:B------:R-:W1:Y:S02]  /*6860*/  SYNCS.PHASECHK.TRANS64.TRYWAIT P0, [UR52+0x140], R3 ;  /* 0x00014003ff0075a7 */ /* 0x000e640008001134 */
[----:B-1----:R-:W-:Y:S05]  /*6870*/  @!P0 BRA `(.L_x_104) ;  /* 0x00000034009c8947 */ /* 0x002fea0003800000 */
.L_x_200:
[----:B------:R-:W-:Y:S01]  /*6880*/  LEA R2, R22, UR48, 0x2 ;  /* 0x0000003016027c11 */ /* 0x000fe2000f8e10ff */
        /* <DEDUP_REMOVED lines=9> */
[----:B------:R-:W-:Y:S09]  /*6920*/  UPRMT UR4, URZ, 0x654, UR4 ;  /* 0x00000654ff047896 */ /* 0x000ff20008000004 */
[----:B---3--:R-:W-:Y:S01]  /*6930*/  SYNCS.ARRIVE.TRANS64.RED.A1T0 RZ, [UR4], RZ ;  /* 0x000000ffffff79a7 */ /* 0x008fe20008100404 */
[----:B------:R-:W5:Y:S01]  /*6940*/  LDL R2, [R2] ;  /* 0x0000000002027983 */ /* 0x000f620000100800 */
[----:B--2---:R-:W-:Y:S11]  /*6950*/  LOP3.LUT P0, RZ, R58, 0x1, RZ, 0xc0, !PT ;  /* 0x000000013aff7812 */ /* 0x004ff6000780c0ff */
[----:B------:R-:W-:Y:S02]  /*6960*/  @!UPT UIADD3 URZ, UPT, UPT, URZ, URZ, URZ ;  /* 0x000000fffffff290 */ /* 0x000fe4000fffe0ff */
[----:B------:R-:W-:Y:S01]  /*6970*/  VOTEU.ANY UP0, P0 ;  /* 0x0000000000ff7886 */ /* 0x000fe20000000100 */
[----:B------:R-:W-:Y:S11]  /*6980*/  PLOP3.LUT P0, PT, PT, PT, UP0, 0x80, 0x8 ;  /* 0x000000000008781c */ /* 0x000ff60003f0f008 */
[----:B------:R-:W-:Y:S02]  /*6990*/  @!UPT UIADD3 URZ, UPT, UPT, URZ, URZ, URZ ;  /* 0x000000fffffff290 */ /* 0x000fe4000fffe0ff */
[----:B-1----:R-:W-:Y:S02]  /*69a0*/  @P0 MOV R3, R56 ;  /* 0x0000003800030202 */ /* 0x002fe40000000f00 */
[----:B------:R-:W-:Y:S02]  /*69b0*/  @P0 LOP3.LUT R0, R57, 0xffff, RZ, 0xc0, !PT ;  /* 0x0000ffff39000812 */ /* 0x000fe400078ec0ff */
[----:B------:R-:W-:Y:S01]  /*69c0*/  @P0 R2UR UR5, R3 ;  /* 0x00000000030502ca */ /* 0x000fe200000e0000 */
[----:B------:R-:W-:Y:S01]  /*69d0*/  IMAD.U32 R3, RZ, RZ, UR55 ;  /* 0x00000037ff037e24 */ /* 0x000fe2000f8e00ff */
[----:B------:R-:W-:Y:S04]  /*69e0*/  @P0 R2UR UR4, R0 ;  /* 0x00000000000402ca */ /* 0x000fe800000e0000 */
[----:B------:R-:W-:Y:S07]  /*69f0*/  IABS R0, R3 ;  /* 0x0000000300007213 */ /* 0x000fee0000000000 */
[----:B------:R-:W-:Y:S02]  /*6a00*/  @UP0 UMOV UR37, UR5 ;  /* 0x0000000500250c82 */ /* 0x000fe40008000000 */
[----:B------:R-:W-:Y:S01]  /*6a10*/  @UP0 UMOV UR36, UR4 ;  /* 0x0000000400240c82 */ /* 0x000fe20008000000 */
[----:B------:R-:W-:Y:S05]  /*6a20*/  BRA.U !UP1, `(.L_x_105) ;  /* 0x0000000109d47547 */ /* 0x000fea000b800000 */
[----:B------:R-:W1:Y:S01]  /*6a30*/  LDCU UR14, c[0x0][0xb20] ;  /* 0x00016400ff0e77ac */ /* 0x000e620008000800 */
[----:B------:R-:W-:Y:S02]  /*6a40*/  R2UR UR15, R73 ;  /* 0x00000000490f72ca */ /* 0x000fe400000e0000 */
[----:B------:R-:W-:Y:S01]  /*6a50*/  R2UR UR9, R62 ;  /* 0x000000003e0972ca */ /* 0x000fe200000e0000 */
[----:B------:R-:W-:Y:S02]  /*6a60*/  UIMAD.WIDE.U32 UR10, UR36, UR63, URZ ;  /* 0x0000003f240a72a5 */ /* 0x000fe4000f8e00ff */
[----:B------:R-:W-:Y:S02]  /*6a70*/  UISETP.NE.AND UP0, UPT, UR62, 0x1, UPT ;  /* 0x000000013e00788c */ /* 0x000fe4000bf05270 */
[----:B------:R-:W-:Y:S02]  /*6a80*/  UISETP.NE.AND UP1, UPT, UR45, 0x1, UPT ;  /* 0x000000012d00788c */ /* 0x000fe4000bf25270 */
[----:B------:R-:W-:Y:S02]  /*6a90*/  UISETP.NE.AND UP2, UPT, UR39, 0x1, UPT ;  /* 0x000000012700788c */ /* 0x000fe4000bf45270 */
[----:B------:R-:W-:Y:S02]  /*6aa0*/  UIMAD.WIDE.U32 UR12, UR37, UR60, URZ ;  /* 0x0000003c250c72a5 */ /* 0x000fe4000f8e00ff */
[----:B------:R-:W-:Y:S02]  /*6ab0*/  UIMAD.WIDE.U32 UR4, UR15, UR63, URZ ;  /* 0x0000003f0f0472a5 */ /* 0x000fe4000f8e00ff */
[----:B------:R-:W-:Y:S05]  /*6ac0*/  UIMAD.WIDE.U32 UR6, UR9, UR60, URZ ;  /* 0x0000003c090672a5 */ /* 0x000fea000f8e00ff */
[----:B------:R-:W-:Y:S02]  /*6ad0*/  UMOV UR4, UR5 ;  /* 0x0000000500047c82 */ /* 0x000fe40008000000 */
[----:B-1----:R-:W-:Y:S01]  /*6ae0*/  USHF.R.U32.HI UR8, URZ, UR14, UR4 ;  /* 0x0000000eff087299 */ /* 0x002fe20008011604 */
[----:B------:R-:W-:Y:S02]  /*6af0*/  UMOV UR6, UR11 ;  /* 0x0000000b00067c82 */ /* 0x000fe40008000000 */
[----:B------:R-:W-:Y:S02]  /*6b00*/  UMOV UR4, UR7 ;  /* 0x0000000700047c82 */ /* 0x000fe40008000000 */
[----:B------:R-:W-:Y:S02]  /*6b10*/  USHF.R.U32.HI UR5, URZ, UR61, UR4 ;  /* 0x0000003dff057299 */ /* 0x000fe40008011604 */
[----:B------:R-:W-:Y:S02]  /*6b20*/  USEL UR4, UR15, UR8, !UP0 ;  /* 0x000000080f047287 */ /* 0x000fe4000c000000 */
[----:B------:R-:W-:Y:S02]  /*6b30*/  USHF.R.U32.HI UR8, URZ, UR14, UR6 ;  /* 0x0000000eff087299 */ /* 0x000fe40008011606 */
[----:B------:R-:W-:Y:S02]  /*6b40*/  UIMAD.WIDE.U32 UR6, UR4, UR46, URZ ;  /* 0x0000002e040672a5 */ /* 0x000fe4000f8e00ff */
[----:B------:R-:W-:Y:S02]  /*6b50*/  USEL UR9, UR9, UR5, !UP1 ;  /* 0x0000000509097287 */ /* 0x000fe4000c800000 */
[----:B------:R-:W-:Y:S02]  /*6b60*/  USEL UR8, UR36, UR8, !UP0 ;  /* 0x0000000824087287 */ /* 0x000fe4000c000000 */
[----:B------:R-:W-:Y:S01]  /*6b70*/  UIMAD.WIDE.U32 UR10, UR9, UR46, URZ ;  /* 0x0000002e090a72a5 */ /* 0x000fe2000f8e00ff */
[----:B------:R-:W-:Y:S01]  /*6b80*/  UMOV UR6, UR7 ;  /* 0x0000000700067c82 */ /* 0x000fe20008000000 */
[----:B------:R-:W-:Y:S01]  /*6b90*/  UMOV UR5, UR13 ;  /* 0x0000000d00057c82 */ /* 0x000fe20008000000 */
[----:B------:R-:W-:Y:S02]  /*6ba0*/  @UP2 USHF.R.U32.HI UR4, URZ, UR47, UR6 ;  /* 0x0000002fff042299 */ /* 0x000fe40008011606 */
[----:B------:R-:W-:Y:S02]  /*6bb0*/  USHF.R.U32.HI UR5, URZ, UR61, UR5 ;  /* 0x0000003dff057299 */ /* 0x000fe40008011605 */
[----:B------:R-:W-:Y:S02]  /*6bc0*/  UIMAD UR4, UR39, UR4, URZ ;  /* 0x00000004270472a4 */ /* 0x000fe4000f8e02ff */
[----:B------:R-:W-:Y:S02]  /*6bd0*/  USEL UR5, UR37, UR5, !UP1 ;  /* 0x0000000525057287 */ /* 0x000fe4000c800000 */
[----:B------:R-:W-:Y:S01]  /*6be0*/  UISETP.GE.AND UP0, UPT, UR8, UR4, UPT ;  /* 0x000000040800728c */ /* 0x000fe2000bf06270 */
[----:B------:R-:W-:Y:S01]  /*6bf0*/  UMOV UR6, UR11 ;  /* 0x0000000b00067c82 */ /* 0x000fe20008000000 */
[----:B------:R-:W-:Y:S02]  /*6c00*/  UIMAD.WIDE.U32 UR10, UR8, UR46, URZ ;  /* 0x0000002e080a72a5 */ /* 0x000fe4000f8e00ff */
[----:B------:R-:W-:Y:S04]  /*6c10*/  @UP2 USHF.R.U32.HI UR9, URZ, UR47, UR6 ;  /* 0x0000002fff092299 */ /* 0x000fe80008011606 */
[----:B------:R-:W-:Y:S01]  /*6c20*/  UIMAD UR6, UR39, UR9, URZ ;  /* 0x00000009270672a4 */ /* 0x000fe2000f8e02ff */
[----:B------:R-:W-:Y:S03]  /*6c30*/  UMOV UR4, UR11 ;  /* 0x0000000b00047c82 */ /* 0x000fe60008000000 */
[----:B------:R-:W-:Y:S02]  /*6c40*/  UISETP.GE.OR UP0, UPT, UR5, UR6, UP0 ;  /* 0x000000060500728c */ /* 0x000fe40008706670 */
[----:B------:R-:W-:Y:S02]  /*6c50*/  USHF.R.U32.HI UR4, URZ, UR47, UR4 ;  /* 0x0000002fff047299 */ /* 0x000fe40008011604 */
[----:B------:R-:W-:Y:S02]  /*6c60*/  UIMAD.WIDE.U32 UR6, UR5, UR46, URZ ;  /* 0x0000002e050672a5 */ /* 0x000fe4000f8e00ff */
[----:B------:R-:W-:Y:S02]  /*6c70*/  USEL UR11, UR8, UR4, !UP2 ;  /* 0x00000004080b7287 */ /* 0x000fe4000d000000 */
[----:B------:R-:W-:Y:S02]  /*6c80*/  UIADD3 UR6, UPT, UPT, -UR5, URZ, URZ ;  /* 0x000000ff05067290 */ /* 0x000fe4000fffe1ff */
[----:B------:R-:W-:Y:S02]  /*6c90*/  UIADD3 UR10, UPT, UPT, -UR11, URZ, URZ ;  /* 0x000000ff0b0a7290 */ /* 0x000fe4000fffe1ff */
[----:B------:R-:W-:Y:S02]  /*6ca0*/  UIMAD UR6, UR45, UR6, UR37 ;  /* 0x000000062d0672a4 */ /* 0x000fe4000f8e0225 */
[----:B------:R-:W-:Y:S01]  /*6cb0*/  UIMAD UR10, UR39, UR10, UR8 ;  /* 0x0000000a270a72a4 */ /* 0x000fe2000f8e0208 */
[----:B------:R-:W-:Y:S01]  /*6cc0*/  @!UP0 UMOV UR4, UR7 ;  /* 0x0000000700048c82 */ /* 0x000fe20008000000 */
[----:B------:R-:W-:Y:S02]  /*6cd0*/  UIADD3 UR7, UPT, UPT, -UR8, URZ, URZ ;  /* 0x000000ff08077290 */ /* 0x000fe4000fffe1ff */
[----:B------:R-:W-:Y:S04]  /*6ce0*/  @!UP0 USHF.R.U32.HI UR4, URZ, UR47, UR4 ;  /* 0x0000002fff048299 */ /* 0x000fe80008011604 */
[----:B------:R-:W-:Y:S04]  /*6cf0*/  @!UP0 USEL UR4, UR5, UR4, !UP2 ;  /* 0x0000000405048287 */ /* 0x000fe8000d000000 */
[----:B------:R-:W-:Y:S02]  /*6d00*/  @!UP0 UIMAD UR9, UR9, UR10, UR4 ;  /* 0x0000000a090982a4 */ /* 0x000fe4000f8e0204 */
[----:B------:R-:W-:Y:S02]  /*6d10*/  @!UP0 UIADD3 UR10, UPT, UPT, UR11, -UR4, URZ ;  /* 0x800000040b0a8290 */ /* 0x000fe4000fffe0ff */
[----:B------:R-:W-:Y:S02]  /*6d20*/  UIMAD UR4, UR62, UR7, UR36 ;  /* 0x000000073e0472a4 */ /* 0x000fe4000f8e0224 */
[----:B------:R-:W-:Y:S03]  /*6d30*/  @!UP0 UIMAD UR8, UR10, UR39, UR5 ;  /* 0x000000270a0882a4 */ /* 0x000fe6000f8e0205 */
[----:B------:R-:W-:Y:S02]  /*6d40*/  @!UP0 UMOV UR5, UR9 ;  /* 0x0000000900058c82 */ /* 0x000fe40008000000 */
[----:B------:R-:W-:Y:S02]  /*6d50*/  UIMAD UR37, UR5, UR45, UR6 ;  /* 0x0000002d052572a4 */ /* 0x000fe4000f8e0206 */
[----:B------:R-:W-:Y:S11]  /*6d60*/  UIMAD UR36, UR8, UR62, UR4 ;  /* 0x0000003e082472a4 */ /* 0x000ff6000f8e0204 */
[----:B------:R-:W-:Y:S01]  /*6d70*/  @!UPT UIADD3 URZ, UPT, UPT, URZ, URZ, URZ ;  /* 0x000000fffffff290 */ /* 0x000fe2000fffe0ff */
.L_x_105:
[----:B------:R-:W1:Y:S01]  /*6d80*/  LDCU UR16, c[0x0][0x388] ;  /* 0x00007100ff1077ac */ /* 0x000e620008000800 */
[----:B------:R-:W-:Y:S02]  /*6d90*/  R2UR UR6, R0 ;  /* 0x00000000000672ca */ /* 0x000fe400000e0000 */
[----:B------:R-:W-:Y:S01]  /*6da0*/  IABS R3, R3 ;  /* 0x0000000300037213 */ /* 0x000fe20000000000 */
[----:B------:R-:W-:Y:S01]  /*6db0*/  USHF.L.U32 UR42, UR21, 0x6, URZ ;  /* 0x00000006152a7899 */ /* 0x000fe200080006ff */
[----:B------:R-:W-:Y:S03]  /*6dc0*/  R2UR UR11, R74 ;  /* 0x000000004a0b72ca */ /* 0x000fe600000e0000 */
[----:B------:R-:W-:Y:S05]  /*6dd0*/  IMAD.MOV R3, RZ, RZ, -R3 ;  /* 0x000000ffff037224 */ /* 0x000fea00078e0a03 */
[----:B------:R-:W-:Y:S01]  /*6de0*/  R2UR UR9, R3 ;  /* 0x00000000030972ca */ /* 0x000fe200000e0000 */
[----:B------:R-:W2:Y:S10]  /*6df0*/  I2F.RP R5, UR6 ;  /* 0x0000000600057d06 */ /* 0x000eb40008209400 */
[----:B--2---:R-:W2:Y:S02]  /*6e00*/  MUFU.RCP R0, R5 ;  /* 0x0000000500007308 */ /* 0x004ea40000001000 */
[----:B--2---:R-:W-:Y:S08]  /*6e10*/  VIADD R4, R0, 0xffffffe ;  /* 0x0ffffffe00047836 */ /* 0x004ff00000000000 */
[----:B------:R-:W2:Y:S02]  /*6e20*/  F2I.FTZ.U32.TRUNC.NTZ R0, R4 ;  /* 0x0000000400007305 */ /* 0x000ea4000021f000 */
[----:B--2---:R-:W-:Y:S01]  /*6e30*/  R2UR UR5, R0 ;  /* 0x00000000000572ca */ /* 0x004fe200000e0000 */
[----:B------:R-:W-:Y:S05]  /*6e40*/  IMAD.U32 R0, RZ, RZ, UR19 ;  /* 0x00000013ff007e24 */ /* 0x000fea000f8e00ff */
[----:B------:R-:W-:Y:S04]  /*6e50*/  IABS R0, R0 ;  /* 0x0000000000007213 */ /* 0x000fe80000000000 */
[----:B------:R-:W-:Y:S01]  /*6e60*/  R2UR UR8, R0 ;  /* 0x00000000000872ca */ /* 0x000fe200000e0000 */
[----:B-1----:R-:W-:Y:S02]  /*6e70*/  IMAD.U32 R0, RZ, RZ, UR16 ;  /* 0x00000010ff007e24 */ /* 0x002fe4000f8e00ff */
[----:B------:R-:W-:Y:S03]  /*6e80*/  UIADD3 UR4, UPT, UPT, URZ, -UR5, URZ ;  /* 0x80000005ff047290 */ /* 0x000fe6000fffe0ff */
[----:B------:R-:W-:Y:S01]  /*6e90*/  IABS R5, R0 ;  /* 0x0000000000057213 */ /* 0x000fe20000000000 */
[----:B------:R-:W-:Y:S03]  /*6ea0*/  UIMAD UR7, UR4, UR6, URZ ;  /* 0x00000006040772a4 */ /* 0x000fe6000f8e02ff */
[----:B------:R-:W-:Y:S01]  /*6eb0*/  UMOV UR4, URZ ;  /* 0x000000ff00047c82 */ /* 0x000fe20008000000 */
[----:B------:R-:W1:Y:S01]  /*6ec0*/  I2F.RP R0, R5 ;  /* 0x0000000500007306 */ /* 0x000e620000209400 */
[----:B------:R-:W-:Y:S07]  /*6ed0*/  UIMAD.WIDE.U32 UR4, UR5, UR7, UR4 ;  /* 0x00000007050472a5 */ /* 0x000fee000f8e0004 */
[----:B------:R-:W-:Y:S02]  /*6ee0*/  UMOV UR4, UR5 ;  /* 0x0000000500047c82 */ /* 0x000fe40008000000 */
[----:B------:R-:W-:Y:S01]  /*6ef0*/  UIMAD.WIDE.U32 UR4, UR4, UR8, URZ ;  /* 0x00000008040472a5 */ /* 0x000fe2000f8e00ff */
[----:B-1----:R-:W1:Y:S06]  /*6f00*/  MUFU.RCP R0, R0 ;  /* 0x0000000000007308 */ /* 0x002e6c0000001000 */
[----:B------:R-:W-:Y:S02]  /*6f10*/  UMOV UR43, UR5 ;  /* 0x00000005002b7c82 */ /* 0x000fe40008000000 */
[----:B------:R-:W-:Y:S04]  /*6f20*/  UIMAD UR4, UR43, UR9, UR8 ;  /* 0x000000092b0472a4 */ /* 0x000fe8000f8e0208 */
[----:B------:R-:W-:Y:S01]  /*6f30*/  UISETP.GT.U32.AND UP0, UPT, UR6, UR4, UPT ;  /* 0x000000040600728c */ /* 0x000fe2000bf04070 */
[----:B-1----:R-:W-:Y:S10]  /*6f40*/  IADD3 R6, PT, PT, R0, 0xffffffe, RZ ;  /* 0x0ffffffe00067810 */ /* 0x002ff40007ffe0ff */
[----:B------:R-:W-:Y:S02]  /*6f50*/  @!UP0 UIADD3 UR4, UPT, UPT, UR4, -UR6, URZ ;  /* 0x8000000604048290 */ /* 0x000fe4000fffe0ff */
[----:B------:R-:W-:Y:S01]  /*6f60*/  @!UP0 UIADD3 UR43, UPT, UPT, UR43, 0x1, URZ ;  /* 0x000000012b2b8890 */ /* 0x000fe2000fffe0ff */
[----:B------:R-:W1:Y:S01]  /*6f70*/  F2I.FTZ.U32.TRUNC.NTZ R7, R6 ;  /* 0x0000000600077305 */ /* 0x000e62000021f000 */
[----:B------:R-:W-:Y:S02]  /*6f80*/  UISETP.GE.U32.AND UP2, UPT, UR4, UR6, UPT ;  /* 0x000000060400728c */ /* 0x000fe4000bf46070 */
[----:B------:R-:W-:Y:S02]  /*6f90*/  ULOP3.LUT UR4, UR19, UR55, URZ, 0x3c, !UPT ;  /* 0x0000003713047292 */ /* 0x000fe4000f8e3cff */
[----:B------:R-:W-:Y:S02]  /*6fa0*/  UISETP.NE.AND UP0, UPT, UR55, URZ, UPT ;  /* 0x000000ff3700728c */ /* 0x000fe4000bf05270 */
[----:B------:R-:W-:Y:S05]  /*6fb0*/  UISETP.GE.AND UP1, UPT, UR4, URZ, UPT ;  /* 0x000000ff0400728c */ /* 0x000fea000bf26270 */
[----:B------:R-:W-:Y:S01]  /*6fc0*/  @UP2 UIADD3 UR43, UPT, UPT, UR43, 0x1, URZ ;  /* 0x000000012b2b2890 */ /* 0x000fe2000fffe0ff */
[--C-:B-1----:R-:W-:Y:S02]  /*6fd0*/  IMAD.MOV R4, RZ, RZ, -R7.reuse ;  /* 0x000000ffff047224 */ /* 0x102fe400078e0a07 */
[----:B------:R-:W-:Y:S03]  /*6fe0*/  IMAD.MOV.U32 R6, RZ, RZ, RZ ;  /* 0x000000ffff067224 */ /* 0x000fe600078e00ff */
[----:B------:R-:W-:Y:S01]  /*6ff0*/  @!UP1 UIADD3 UR43, UPT, UPT, -UR43, URZ, URZ ;  /* 0x000000ff2b2b9290 */ /* 0x000fe2000fffe1ff */
[----:B------:R-:W-:Y:S01]  /*7000*/  IMAD R3, R4, R5, RZ ;  /* 0x0000000504037224 */ /* 0x000fe200078e02ff */
[----:B------:R-:W-:Y:S02]  /*7010*/  UISETP.NE.AND UP1, UPT, UR38, 0x1, UPT ;  /* 0x000000012600788c */ /* 0x000fe4000bf25270 */
[----:B------:R-:W-:Y:S01]  /*7020*/  @!UP0 ULOP3.LUT UR43, URZ, UR55, URZ, 0x33, !UPT ;  /* 0x00000037ff2b8292 */ /* 0x000fe2000f8e33ff */
[----:B------:R-:W-:Y:S05]  /*7030*/  IMAD.HI.U32 R7, R7, R3, R6 ;  /* 0x0000000307077227 */ /* 0x000fea00078e0006 */
[----:B------:R-:W-:Y:S03]  /*7040*/  IMAD.U32 R0, RZ, RZ, UR43 ;  /* 0x0000002bff007e24 */ /* 0x000fe6000f8e00ff */
[----:B------:R-:W1:Y:S02]  /*7050*/  @!UP1 LDCU.128 UR12, c[0x0][0xb10] ;  /* 0x00016200ff0c97ac */ /* 0x000e640008000c00 */
[----:B------:R-:W-:Y:S05]  /*7060*/  IABS R0, R0 ;  /* 0x0000000000007213 */ /* 0x000fea0000000000 */
[----:B------:R-:W-:Y:S01]  /*7070*/  IMAD.HI.U32 R7, R7, R0, RZ ;  /* 0x0000000007077227 */ /* 0x000fe200078e00ff */
[----:B------:R-:W2:Y:S01]  /*7080*/  @!UP1 LDCU UR5, c[0x0][0xb0c] ;  /* 0x00016180ff0597ac */ /* 0x000ea20008000800 */
[----:B------:R-:W3:Y:S03]  /*7090*/  @!UP1 LDCU UR10, c[0x0][0xb20] ;  /* 0x00016400ff0a97ac */ /* 0x000ee60008000800 */
[----:B------:R-:W-:Y:S01]  /*70a0*/  IADD3 R3, PT, PT, -R7, RZ, RZ ;  /* 0x000000ff07037210 */ /* 0x000fe20007ffe1ff */
[----:B-1----:R-:W-:Y:S04]  /*70b0*/  UIMAD.WIDE.U32 UR8, UR37, UR12, URZ ;  /* 0x0000000c250872a5 */ /* 0x002fe8000f8e00ff */
[C---:B------:R-:W-:Y:S01]  /*70c0*/  IMAD R0, R5.reuse, R3, R0 ;  /* 0x0000000305007224 */ /* 0x040fe200078e0200 */
[----:B------:R-:W-:Y:S02]  /*70d0*/  UIMAD.WIDE.U32 UR6, UR36, UR15, URZ ;  /* 0x0000000f240672a5 */ /* 0x000fe4000f8e00ff */
[----:B------:R-:W-:Y:S02]  /*70e0*/  ULOP3.LUT UR8, UR43, UR16, URZ, 0x3c, !UPT ;  /* 0x000000102b087292 */ /* 0x000fe4000f8e3cff */
[----:B------:R-:W-:Y:S01]  /*70f0*/  @!UP1 UISETP.NE.AND UP2, UPT, UR14, 0x1, UPT ;  /* 0x000000010e00988c */ /* 0x000fe2000bf45270 */
[----:B------:R-:W-:Y:S01]  /*7100*/  ISETP.GT.U32.AND P1, PT, R5, R0, PT ;  /* 0x000000000500720c */ /* 0x000fe20003f24070 */
[----:B--2---:R-:W-:Y:S01]  /*7110*/  @!UP1 UISETP.NE.AND UP0, UPT, UR5, 0x1, UPT ;  /* 0x000000010500988c */ /* 0x004fe2000bf05270 */
[----:B------:R-:W-:Y:S01]  /*7120*/  @!UP1 UMOV UR4, UR9 ;  /* 0x0000000900049c82 */ /* 0x000fe20008000000 */
[----:B------:R-:W-:Y:S01]  /*7130*/  @!UP1 UMOV UR6, UR7 ;  /* 0x0000000700069c82 */ /* 0x000fe20008000000 */
[----:B------:R-:W-:Y:S02]  /*7140*/  @!UP1 USHF.R.U32.HI UR4, URZ, UR13, UR4 ;  /* 0x0000000dff049299 */ /* 0x000fe40008011604 */
[----:B---3--:R-:W-:Y:S02]  /*7150*/  @!UP1 USHF.R.U32.HI UR6, URZ, UR10, UR6 ;  /* 0x0000000aff069299 */ /* 0x008fe40008011606 */
[----:B------:R-:W-:Y:S02]  /*7160*/  @!UP1 USEL UR7, UR37, UR4, !UP0 ;  /* 0x0000000425079287 */ /* 0x000fe4000c000000 */
[----:B------:R-:W-:Y:S02]  /*7170*/  UISETP.GE.AND UP0, UPT, UR8, URZ, UPT ;  /* 0x000000ff0800728c */ /* 0x000fe4000bf06270 */
[----:B------:R-:W-:Y:S01]  /*7180*/  @!UP1 USEL UR6, UR36, UR6, !UP2 ;  /* 0x0000000624069287 */ /* 0x000fe2000d000000 */
[----:B------:R-:W-:Y:S01]  /*7190*/  @!P1 IMAD.IADD R0, R0, 0x1, -R5 ;  /* 0x0000000100009824 */ /* 0x000fe200078e0a05 */
[----:B------:R-:W-:Y:S01]  /*71a0*/  UISETP.NE.AND UP2, UPT, UR16, URZ, UPT ;  /* 0x000000ff1000728c */ /* 0x000fe2000bf45270 */
[----:B------:R-:W-:Y:S01]  /*71b0*/  @!P1 VIADD R7, R7, 0x1 ;  /* 0x0000000107079836 */ /* 0x000fe20000000000 */
[----:B------:R-:W-:Y:S02]  /*71c0*/  @!UP1 UIADD3 UR4, UPT, UPT, -UR7, UR6, URZ ;  /* 0x0000000607049290 */ /* 0x000fe4000fffe1ff */
[----:B------:R-:W-:Y:S01]  /*71d0*/  @!UP1 UIADD3 UR6, UPT, UPT, UR7, -UR6, URZ ;  /* 0x8000000607069290 */ /* 0x000fe2000fffe0ff */
[----:B------:R-:W-:Y:S01]  /*71e0*/  ISETP.GE.U32.AND P2, PT, R0, R5, PT ;  /* 0x000000050000720c */ /* 0x000fe20003f46070 */
[----:B------:R-:W-:Y:S01]  /*71f0*/  @!UP1 UIMAD UR37, UR4, UR5, UR37 ;  /* 0x00000005042592a4 */ /* 0x000fe2000f8e0225 */
[----:B------:R-:W-:Y:S01]  /*7200*/  @P0 SHF.R.U32.HI R0, RZ, 0x10, R57 ;  /* 0x00000010ff000819 */ /* 0x000fe20000011639 */
[----:B------:R-:W-:Y:S02]  /*7210*/  UIADD3 UR4, UPT, UPT, -UR43, URZ, URZ ;  /* 0x000000ff2b047290 */ /* 0x000fe4000fffe1ff */
[----:B------:R-:W-:Y:S01]  /*7220*/  @!UP1 UIMAD UR36, UR6, UR14, UR36 ;  /* 0x0000000e062492a4 */ /* 0x000fe2000f8e0224 */
[----:B------:R-:W-:Y:S01]  /*7230*/  @P0 R2UR UR11, R0 ;  /* 0x00000000000b02ca */ /* 0x000fe200000e0000 */
[----:B------:R-:W-:Y:S04]  /*7240*/  UIMAD UR5, UR55, UR4, UR19 ;  /* 0x00000004370572a4 */ /* 0x000fe8000f8e0213 */
[----:B------:R-:W-:Y:S02]  /*7250*/  USHF.L.U32 UR51, UR5, 0x6, URZ ;  /* 0x0000000605337899 */ /* 0x000fe400080006ff */
[----:B------:R-:W-:Y:S04]  /*7260*/  @P2 IADD3 R7, PT, PT, R7, 0x1, RZ ;  /* 0x0000000107072810 */ /* 0x000fe80007ffe0ff */
[----:B------:R-:W-:Y:S02]  /*7270*/  R2UR UR44, R7 ;  /* 0x00000000072c72ca */ /* 0x000fe400000e0000 */
[----:B------:R-:W-:Y:S01]  /*7280*/  IMAD.U32 R74, RZ, RZ, UR11 ;  /* 0x0000000bff4a7e24 */ /* 0x000fe2000f8e00ff */
[----:B------:R-:W-:Y:S10]  /*7290*/  UIADD3 UR11, UPT, UPT, UR52, 0x200, URZ ;  /* 0x00000200340b7890 */ /* 0x000ff4000fffe0ff */
[----:B------:R-:W-:Y:S02]  /*72a0*/  @!UP0 UIADD3 UR44, UPT, UPT, -UR44, URZ, URZ ;  /* 0x000000ff2c2c8290 */ /* 0x000fe4000fffe1ff */
[----:B------:R-:W-:Y:S02]  /*72b0*/  ULOP3.LUT UP0, URZ, UR11, 0x1b0, URZ, 0xc0, !UPT ;  /* 0x000001b00bff7892 */ /* 0x000fe4000f80c0ff */
[----:B------:R-:W-:Y:S04]  /*72c0*/  @!UP2 ULOP3.LUT UR44, URZ, UR16, URZ, 0x33, !UPT ;  /* 0x00000010ff2ca292 */ /* 0x000fe8000f8e33ff */
[----:B------:R-:W-:Y:S04]  /*72d0*/  UIADD3 UR4, UPT, UPT, -UR44, URZ, URZ ;  /* 0x000000ff2c047290 */ /* 0x000fe8000fffe1ff */
[----:B------:R-:W-:Y:S01]  /*72e0*/  UIMAD UR43, UR16, UR4, UR43 ;  /* 0x00000004102b72a4 */ /* 0x000fe2000f8e022b */
[----:B------:R-:W-:Y:S11]  /*72f0*/  BRA.U !UP0, `(.L_x_106) ;  /* 0x00000001087c7547 */ /* 0x000ff6000b800000 */
[----:B------:R-:W1:Y:S01]  /*7300*/  LDCU.64 UR8, c[0x4][0x80] ;  /* 0x01001000ff0877ac */ /* 0x000e620008000a00 */
[----:B------:R-:W-:Y:S01]  /*7310*/  MOV R16, 0x0 ;  /* 0x0000000000107802 */ /* 0x000fe20000000f00 */
[----:B------:R-:W-:Y:S02]  /*7320*/  HFMA2 R12, -RZ, RZ, 0, 5.9604644775390625e-08 ;  /* 0x00000001ff0c7431 */ /* 0x000fe400000001ff */
[----:B------:R-:W-:Y:S01]  /*7330*/  IMAD.MOV.U32 R8, RZ, RZ, 0x70 ;  /* 0x00000070ff087424 */ /* 0x000fe200078e00ff */
[----:B------:R2:W3:Y:S01]  /*7340*/  LDC.64 R14, c[0x4][R16] ;  /* 0x01000000100e7b82 */ /* 0x0004e20000000a00 */
[----:B------:R-:W4:Y:S01]  /*7350*/  LDCU.64 UR6, c[0x4][0x88] ;  /* 0x01001100ff0677ac */ /* 0x000f220008000a00 */
[----:B------:R-:W-:Y:S01]  /*7360*/  IMAD.MOV.U32 R13, RZ, RZ, RZ ;  /* 0x000000ffff0d7224 */ /* 0x000fe200078e00ff */
[----:B------:R-:W2:Y:S01]  /*7370*/  LDCU.64 UR4, c[0x4][0x8] ;  /* 0x01000100ff0477ac */ /* 0x000ea20008000a00 */
[----:B-1----:R-:W-:Y:S01]  /*7380*/  MOV R5, UR9 ;  /* 0x0000000900057c02 */ /* 0x002fe20008000f00 */
[----:B------:R-:W-:Y:S01]  /*7390*/  IMAD.U32 R4, RZ, RZ, UR8 ;  /* 0x00000008ff047e24 */ /* 0x000fe2000f8e00ff */
[----:B----4-:R-:W-:Y:S01]  /*73a0*/  MOV R7, UR7 ;  /* 0x0000000700077c02 */ /* 0x010fe20008000f00 */
[----:B------:R-:W-:Y:S01]  /*73b0*/  IMAD.U32 R6, RZ, RZ, UR6 ;  /* 0x00000006ff067e24 */ /* 0x000fe2000f8e00ff */
[----:B--2---:R-:W-:Y:S01]  /*73c0*/  MOV R11, UR5 ;  /* 0x00000005000b7c02 */ /* 0x004fe20008000f00 */
[----:B------:R-:W-:Y:S02]  /*73d0*/  IMAD.U32 R10, RZ, RZ, UR4 ;  /* 0x00000004ff0a7e24 */ /* 0x000fe4000f8e00ff */
[----:B------:R-:W-:Y:S07]  /*73e0*/  LEPC R20, `(.L_x_107) ;  /* 0x000000001014794e */ /* 0x000fee0000000000 */
[----:B---3-5:R-:W-:Y:S05]  /*73f0*/  CALL.ABS.NOINC R14 ;  /* 0x000000000e007343 */ /* 0x028fea0003c00000 */
.L_x_107:
[----:B------:R-:W1:Y:S01]  /*7400*/  LDCU.64 UR8, c[0x4][0x80] ;  /* 0x01001000ff0877ac */ /* 0x000e620008000a00 */
[----:B------:R-:W2:Y:S01]  /*7410*/  LDC.64 R16, c[0x4][R16] ;  /* 0x0100000010107b82 */ /* 0x000ea20000000a00 */
[----:B------:R-:W-:Y:S02]  /*7420*/  HFMA2 R12, -RZ, RZ, 0, 5.9604644775390625e-08 ;  /* 0x00000001ff0c7431 */ /* 0x000fe400000001ff */
[----:B------:R-:W-:Y:S02]  /*7430*/  IMAD.MOV.U32 R8, RZ, RZ, 0x70 ;  /* 0x00000070ff087424 */ /* 0x000fe400078e00ff */
[----:B------:R-:W-:Y:S01]  /*7440*/  IMAD.MOV.U32 R13, RZ, RZ, RZ ;  /* 0x000000ffff0d7224 */ /* 0x000fe200078e00ff */
[----:B------:R-:W3:Y:S01]  /*7450*/  LDCU.64 UR6, c[0x4][0x88] ;  /* 0x01001100ff0677ac */ /* 0x000ee20008000a00 */
[----:B------:R-:W4:Y:S01]  /*7460*/  LDCU.64 UR4, c[0x4][0x8] ;  /* 0x01000100ff0477ac */ /* 0x000f220008000a00 */
[----:B-1----:R-:W-:Y:S02]  /*7470*/  MOV R4, UR8 ;  /* 0x0000000800047c02 */ /* 0x002fe40008000f00 */
[----:B------:R-:W-:Y:S02]  /*7480*/  MOV R5, UR9 ;  /* 0x0000000900057c02 */ /* 0x000fe40008000f00 */
[----:B---3--:R-:W-:Y:S01]  /*7490*/  MOV R7, UR7 ;  /* 0x0000000700077c02 */ /* 0x008fe20008000f00 */
[----:B------:R-:W-:Y:S01]  /*74a0*/  IMAD.U32 R6, RZ, RZ, UR6 ;  /* 0x00000006ff067e24 */ /* 0x000fe2000f8e00ff */
[----:B----4-:R-:W-:Y:S01]  /*74b0*/  MOV R11, UR5 ;  /* 0x00000005000b7c02 */ /* 0x010fe20008000f00 */
[----:B------:R-:W-:Y:S02]  /*74c0*/  IMAD.U32 R10, RZ, RZ, UR4 ;  /* 0x00000004ff0a7e24 */ /* 0x000fe4000f8e00ff */
[----:B------:R-:W-:Y:S07]  /*74d0*/  LEPC R20, `(.L_x_106) ;  /* 0x000000001014794e */ /* 0x000fee0000000000 */
[----:B--2---:R-:W-:Y:S05]  /*74e0*/  CALL.ABS.NOINC R16 ;  /* 0x0000000010007343 */ /* 0x004fea0003c00000 */
.L_x_106:
[----:B------:R-:W-:Y:S02]  /*74f0*/  R2UR UR4, R65 ;  /* 0x00000000410472ca */ /* 0x000fe400000e0000 */
[----:B------:R-:W-:Y:S02]  /*7500*/  ISETP.NE.U32.AND P3, PT, R54, RZ, PT ;  /* 0x000000ff3600720c */ /* 0x000fe40003f65070 */
[----:B------:R-:W-:Y:S02]  /*7510*/  ISETP.NE.U32.AND P2, PT, RZ, UR58, PT ;  /* 0x0000003aff007c0c */ /* 0x000fe4000bf45070 */
[----:B------:R-:W-:Y:S02]  /*7520*/  ISETP.NE.AND.EX P3, PT, R55, RZ, PT, P3 ;  /* 0x000000ff3700720c */ /* 0x000fe40003f65330 */
[----:B------:R-:W-:Y:S05]  /*7530*/  ISETP.NE.AND.EX P2, PT, RZ, UR59, PT, P2 ;  /* 0x0000003bff007c0c */ /* 0x000fea000bf45320 */
[----:B------:R-:W-:Y:S01]  /*7540*/  UISETP.NE.AND UP2, UPT, UR4, URZ, UPT ;  /* 0x000000ff0400728c */ /* 0x000fe2000bf45270 */
[----:B------:R-:W1:Y:S05]  /*7550*/  LDCU.64 UR4, c[0x0][0x890] ;  /* 0x00011200ff0477ac */ /* 0x000e6a0008000a00 */
[----:B------:R-:W-:Y:S04]  /*7560*/  PLOP3.LUT P4, PT, PT, PT, UP2, 0x80, 0x8 ;  /* 0x000000000008781c */ /* 0x000fe80003f8f028 */
[----:B------:R-:W-:Y:S01]  /*7570*/  P2R R77, PR, RZ, 0x10 ;  /* 0x00000010ff4d7803 */ /* 0x000fe20000000000 */
[----:B-1----:R-:W-:Y:S04]  /*7580*/  UISETP.NE.U32.AND UP0, UPT, UR4, URZ, UPT ;  /* 0x000000ff0400728c */ /* 0x002fe8000bf05070 */
[----:B------:R-:W-:Y:S02]  /*7590*/  UISETP.NE.AND.EX UP1, UPT, UR5, URZ, UPT, UP0 ;  /* 0x000000ff0500728c */ /* 0x000fe4000bf25300 */
[----:B------:R-:W-:Y:S02]  /*75a0*/  UPLOP3.LUT UP0, UPT, UPT, UPT, UPT, 0x40, 0x4 ;  /* 0x000000000004789c */ /* 0x000fe40003f0e870 */
[----:B------:R-:W-:Y:S06]  /*75b0*/  @UP2 UPLOP3.LUT UP0, UPT, UPT, UPT, UP1, 0x80, 0x8 ;  /* 0x000000000008289c */ /* 0x000fec0003f0f010 */
[----:B------:R-:W-:Y:S01]  /*75c0*/  PLOP3.LUT P0, PT, PT, PT, UP0, 0x80, 0x8 ;  /* 0x000000000008781c */ /* 0x000fe20003f0f008 */
[----:B------:R-:W-:Y:S01]  /*75d0*/  @!UPT UIADD3 URZ, UPT, UPT, URZ, URZ, URZ ;  /* 0x000000fffffff290 */ /* 0x000fe2000fffe0ff */
[----:B------:R-:W-:Y:S11]  /*75e0*/  BRA.U !UP1, `(.L_x_108) ;  /* 0x00000001093c7547 */ /* 0x000ff6000b800000 */
[----:B------:R-:W-:Y:S01]  /*75f0*/  UISETP.NE.U32.AND UP0, UPT, UR58, URZ, UPT ;  /* 0x000000ff3a00728c */ /* 0x000fe2000bf05070 */
[----:B------:R-:W-:Y:S01]  /*7600*/  HFMA2 R0, -RZ, RZ, 0, 5.9604644775390625e-08 ;  /* 0x00000001ff007431 */ /* 0x000fe200000001ff */
[----:B------:R-:W1:Y:S01]  /*7610*/  LDCU.64 UR8, c[0x0][0x358] ;  /* 0x00006b00ff0877ac */ /* 0x000e620008000a00 */
[----:B------:R-:W-:Y:S01]  /*7620*/  IMAD.MOV.U32 R60, RZ, RZ, 0x1 ;  /* 0x00000001ff3c7424 */ /* 0x000fe200078e00ff */
[----:B------:R-:W-:Y:S06]  /*7630*/  UISETP.NE.AND.EX UP0, UPT, UR59, URZ, UPT, UP0 ;  /* 0x000000ff3b00728c */ /* 0x000fec000bf05300 */
        /* <DEDUP_REMOVED lines=9> */
[----:B-12---:R-:W-:Y:S02]  /*76d0*/  @!P1 IMAD.U32 R27, RZ, RZ, UR4 ;  /* 0x00000004ff1b9e24 */ /* 0x006fe4000f8e00ff */
.L_x_108:
[----:B------:R-:W-:Y:S05]  /*76e0*/  @!P3 BRA `(.L_x_109) ;  /* 0x000000000024b947 */ /* 0x000fea0003800000 */
[----:B------:R-:W-:Y:S01]  /*76f0*/  ISETP.NE.U32.AND P1, PT, R52, RZ, PT ;  /* 0x000000ff3400720c */ /* 0x000fe20003f25070 */
[----:B------:R-:W1:Y:S03]  /*7700*/  LDCU.64 UR4, c[0x0][0x358] ;  /* 0x00006b00ff0477ac */ /* 0x000e660008000a00 */
[----:B------:R-:W-:Y:S11]  /*7710*/  ISETP.NE.AND.EX P1, PT, R53, RZ, PT, P1 ;  /* 0x000000ff3500720c */ /* 0x000ff60003f25310 */
[----:B------:R-:W-:Y:S02]  /*7720*/  @!UPT UIADD3 URZ, UPT, UPT, URZ, URZ, URZ ;  /* 0x000000fffffff290 */ /* 0x000fe4000fffe0ff */
[----:B------:R-:W2:Y:S01]  /*7730*/  @P1 LDC.64 R4, c[0x0][0x8a8] ;  /* 0x00022a00ff041b82 */ /* 0x000ea20000000a00 */
[----:B------:R-:W-:Y:S04]  /*7740*/  @P1 IMAD R0, R54, UR49, RZ ;  /* 0x0000003136001c24 */ /* 0x000fe8000f8e02ff */
[----:B--2---:R-:W-:Y:S05]  /*7750*/  @P1 IMAD.WIDE R4, R0, 0x4, R4 ;  /* 0x0000000400041825 */ /* 0x004fea00078e0204 */
[----:B-1---5:R1:W5:Y:S02]  /*7760*/  @P1 LDG.E R24, desc[UR4][R4.64] ;  /* 0x0000000404181981 */ /* 0x022364000c1e1900 */
[----:B-1----:R-:W2:Y:S02]  /*7770*/  @!P1 LDC R24, c[0x0][0x8a0] ;  /* 0x00022800ff189b82 */ /* 0x002ea40000000800 */
.L_x_109:
[----:B-----5:R-:W-:Y:S01]  /*7780*/  FSETP.NEU.AND P1, PT, R27, RZ, PT ;  /* 0x000000ff1b00720b */ /* 0x020fe20003f2d000 */
[----:B------:R-:W-:Y:S01]  /*7790*/  ULOP3.LUT UR4, UR57, 0x1, URZ, 0x3c, !UPT ;  /* 0x0000000139047892 */ /* 0x000fe2000f8e3cff */
[----:B------:R-:W-:Y:S01]  /*77a0*/  SEL R4, RZ, 0xffffffff, P2 ;  /* 0xffffffffff047807 */ /* 0x000fe20001000000 */
[----:B------:R-:W-:Y:S01]  /*77b0*/  IMAD.U32 R6, RZ, RZ, UR53 ;  /* 0x00000035ff067e24 */ /* 0x000fe2000f8e00ff */
[----:B------:R-:W-:Y:S01]  /*77c0*/  @P4 LOP3.LUT P2, RZ, R60, 0xff, RZ, 0xc0, !PT ;  /* 0x000000ff3cff4812 */ /* 0x000fe2000784c0ff */
[----:B------:R-:W-:Y:S01]  /*77d0*/  IMAD.U32 R84, RZ, RZ, UR53 ;  /* 0x00000035ff547e24 */ /* 0x000fe2000f8e00ff */
[----:B------:R-:W-:Y:S01]  /*77e0*/  @P4 SEL R7, RZ, 0xffffffff, P1 ;  /* 0xffffffffff074807 */ /* 0x000fe20000800000 */
[----:B------:R-:W-:Y:S01]  /*77f0*/  IMAD.U32 R32, RZ, RZ, UR4 ;  /* 0x00000004ff207e24 */ /* 0x000fe2000f8e00ff */
[----:B------:R-:W-:Y:S01]  /*7800*/  LEA R0, R6, UR52, 0x3 ;  /* 0x0000003406007c11 */ /* 0x000fe2000f8e18ff */
[----:B------:R-:W-:Y:S01]  /*7810*/  IMAD.SHL.U32 R84, R84, 0x2000, RZ ;  /* 0x0000200054547824 */ /* 0x000fe200078e00ff */
[----:B------:R-:W-:Y:S01]  /*7820*/  @P0 SEL R7, R4, R7, !P2 ;  /* 0x0000000704070207 */ /* 0x000fe20005000000 */
[----:B------:R-:W-:Y:S01]  /*7830*/  IMAD.SHL.U32 R80, R67, 0x10, RZ ;  /* 0x0000001043507824 */ /* 0x000fe200078e00ff */
[----:B------:R-:W-:Y:S01]  /*7840*/  LEA R78, R22, UR52, 0x3 ;  /* 0x00000034164e7c11 */ /* 0x000fe2000f8e18ff */
[----:B------:R-:W-:Y:S01]  /*7850*/  IMAD.IADD R82, R71, 0x1, R84 ;  /* 0x0000000147527824 */ /* 0x000fe200078e0254 */
[----:B------:R-:W-:Y:S01]  /*7860*/  @P4 LOP3.LUT R76, R7, 0x1, RZ, 0xc0, !PT ;  /* 0x00000001074c4812 */ /* 0x000fe200078ec0ff */
[----:B------:R-:W-:Y:S01]  /*7870*/  IMAD.SHL.U32 R79, R66, 0x10, RZ ;  /* 0x00000010424f7824 */ /* 0x000fe200078e00ff */
[----:B------:R-:W-:Y:S01]  /*7880*/  SHF.L.U32 R3, R69, 0x1f, RZ ;  /* 0x0000001f45037819 */ /* 0x000fe200000006ff */
[----:B------:R-:W-:Y:S01]  /*7890*/  IMAD.IADD R81, R82, 0x1, R80 ;  /* 0x0000000152517824 */ /* 0x000fe200078e0250 */
[----:B------:R-:W-:Y:S01]  /*78a0*/  ISETP.NE.U32.OR P5, PT, R76, 0x1, !P4 ;  /* 0x000000014c00780c */ /* 0x000fe200067a5470 */
[----:B------:R-:W-:Y:S01]  /*78b0*/  BSSY B1, `(.L_x_110) ;  /* 0x0000032000017945 */ /* 0x000fe20003800000 */
[----:B------:R-:W-:Y:S01]  /*78c0*/  PLOP3.LUT P0, PT, PT, PT, UP1, 0x80, 0x8 ;  /* 0x000000000008781c */ /* 0x000fe20003f0f018 */
[----:B------:R-:W-:Y:S01]  /*78d0*/  IMAD.MOV.U32 R83, RZ, RZ, 0x1 ;  /* 0x00000001ff537424 */ /* 0x000fe200078e00ff */
[----:B------:R-:W-:Y:S01]  /*78e0*/  LOP3.LUT P2, R75, R60, 0xff, RZ, 0xc0, !PT ;  /* 0x000000ff3c4b7812 */ /* 0x000fe2000784c0ff */
[----:B------:R-:W-:Y:S01]  /*78f0*/  IMAD.IADD R25, R23, 0x1, R2 ;  /* 0x0000000117197824 */ /* 0x000fe200078e0202 */
[----:B------:R-:W-:Y:S01]  /*7900*/  SEL R85, RZ, 0xffffffff, P1 ;  /* 0xffffffffff557807 */ /* 0x000fe20000800000 */
[----:B------:R-:W-:Y:S01]  /*7910*/  IMAD.U32 R86, RZ, RZ, UR53 ;  /* 0x00000035ff567e24 */ /* 0x000fe2000f8e00ff */
[----:B------:R-:W-:Y:S02]  /*7920*/  CS2R R46, SRZ ;  /* 0x00000000002e7805 */ /* 0x000fe4000001ff00 */
[----:B------:R-:W-:Y:S02]  /*7930*/  CS2R R44, SRZ ;  /* 0x00000000002c7805 */ /* 0x000fe4000001ff00 */
[----:B------:R-:W-:Y:S02]  /*7940*/  CS2R R42, SRZ ;  /* 0x00000000002a7805 */ /* 0x000fe4000001ff00 */
[----:B------:R-:W-:Y:S02]  /*7950*/  CS2R R40, SRZ ;  /* 0x0000000000287805 */ /* 0x000fe4000001ff00 */
[----:B------:R-:W-:Y:S02]  /*7960*/  CS2R R38, SRZ ;  /* 0x0000000000267805 */ /* 0x000fe4000001ff00 */
[----:B------:R-:W-:Y:S02]  /*7970*/  @P5 SHF.L.U32 R5, R32, 0x1f, RZ ;  /* 0x0000001f20055819 */ /* 0x000fe400000006ff */
[----:B------:R-:W-:Y:S02]  /*7980*/  CS2R R36, SRZ ;  /* 0x0000000000247805 */ /* 0x000fe4000001ff00 */
[----:B------:R-:W-:Y:S02]  /*7990*/  @P0 SEL R85, R4, R85, !P2 ;  /* 0x0000005504550207 */ /* 0x000fe40005000000 */
[----:B------:R-:W-:Y:S01]  /*79a0*/  CS2R R50, SRZ ;  /* 0x0000000000327805 */ /* 0x000fe2000001ff00 */
[----:B------:R-:W1:Y:S01]  /*79b0*/  @P5 SYNCS.PHASECHK.TRANS64.TRYWAIT P4, [R0+URZ+0x100], R5 ;  /* 0x00010005000055a7 */ /* 0x000e6200080811ff */
[----:B------:R-:W-:Y:S01]  /*79c0*/  CS2R R48, SRZ ;  /* 0x0000000000307805 */ /* 0x000fe2000001ff00 */
[----:B------:R-:W-:Y:S01]  /*79d0*/  IMAD.IADD R35, R82, 0x1, R79 ;  /* 0x0000000152237824 */ /* 0x000fe200078e024f */
[----:B------:R-:W-:Y:S01]  /*79e0*/  LOP3.LUT R85, R85, 0x1, RZ, 0xc0, !PT ;  /* 0x0000000155557812 */ /* 0x000fe200078ec0ff */
[----:B------:R-:W-:Y:S01]  /*79f0*/  IMAD.IADD R34, R70, 0x1, R81 ;  /* 0x0000000146227824 */ /* 0x000fe200078e0251 */
[----:B------:R3:W4:Y:S01]  /*7a00*/  SYNCS.PHASECHK.TRANS64.TRYWAIT P3, [R78+URZ+0x150], R3 ;  /* 0x000150034e0075a7 */ /* 0x00072200080611ff */
[----:B-1----:R-:W-:Y:S01]  /*7a10*/  @P5 SEL R83, RZ, 0x1, !P4 ;  /* 0x00000001ff535807 */ /* 0x002fe20006000000 */
[----:B---3--:R-:W-:Y:S06]  /*7a20*/  @!P5 BRA `(.L_x_111) ;  /* 0x000000000068d947 */ /* 0x008fec0003800000 */
[----:B------:R-:W-:Y:S01]  /*7a30*/  ISETP.NE.AND P1, PT, R83, RZ, PT ;  /* 0x000000ff5300720c */ /* 0x000fe20003f25270 */
[----:B------:R-:W-:Y:S01]  /*7a40*/  BSSY B0, `(.L_x_112) ;  /* 0x000000e000007945 */ /* 0x000fe20003800000 */
[----:B------:R-:W-:Y:S02]  /*7a50*/  ISETP.NE.U32.AND P0, PT, R85, 0x1, PT ;  /* 0x000000015500780c */ /* 0x000fe40003f05070 */
[----:B------:R-:W-:Y:S02]  /*7a60*/  CS2R R50, SRZ ;  /* 0x0000000000327805 */ /* 0x000fe4000001ff00 */
[----:B------:R-:W-:Y:S02]  /*7a70*/  CS2R R48, SRZ ;  /* 0x0000000000307805 */ /* 0x000fe4000001ff00 */
[----:B------:R-:W-:Y:S02]  /*7a80*/  CS2R R38, SRZ ;  /* 0x0000000000267805 */ /* 0x000fe4000001ff00 */
[----:B------:R-:W-:Y:S02]  /*7a90*/  CS2R R36, SRZ ;  /* 0x0000000000247805 */ /* 0x000fe4000001ff00 */
[----:B------:R-:W-:Y:S02]  /*7aa0*/  CS2R R42, SRZ ;  /* 0x00000000002a7805 */ /* 0x000fe4000001ff00 */
[----:B------:R-:W-:Y:S02]  /*7ab0*/  CS2R R40, SRZ ;  /* 0x0000000000287805 */ /* 0x000fe4000001ff00 */
[----:B------:R-:W-:Y:S02]  /*7ac0*/  CS2R R46, SRZ ;  /* 0x00000000002e7805 */ /* 0x000fe4000001ff00 */
[----:B------:R-:W-:Y:S01]  /*7ad0*/  CS2R R44, SRZ ;  /* 0x00000000002c7805 */ /* 0x000fe2000001ff00 */
[----:B------:R-:W-:Y:S06]  /*7ae0*/  @P1 BRA `(.L_x_113) ;  /* 0x00000000000c1947 */ /* 0x000fec0003800000 */
[----:B------:R-:W-:Y:S04]  /*7af0*/  SHF.L.U32 R5, R32, 0x1f, RZ ;  /* 0x0000001f20057819 */ /* 0x000fe800000006ff */
[----:B------:R-:W1:Y:S02]  /*7b00*/  SYNCS.PHASECHK.TRANS64.TRYWAIT P1, [R0+URZ+0x100], R5 ;  /* 0x00010005000075a7 */ /* 0x000e6400080211ff */
[----:B-1----:R-:W-:Y:S05]  /*7b10*/  @!P1 BRA `(.L_x_114) ;  /* 0x00000024000c9947 */ /* 0x002fea0003800000 */
.L_x_113:
[----:B------:R-:W-:Y:S05]  /*7b20*/  BSYNC B0 ;  /* 0x0000000000007941 */ /* 0x000fea0003800000 */
.L_x_112:
[----:B------:R3:W1:Y:S01]  /*7b30*/  @P0 LDS.128 R48, [R82] ;  /* 0x0000000052300984 */ /* 0x0006620000000c00 */
[----:B------:R-:W-:Y:S03]  /*7b40*/  UIADD3 UR4, UPT, UPT, UR53, 0x1, URZ ;  /* 0x0000000135047890 */ /* 0x000fe6000fffe0ff */
[----:B------:R3:W1:Y:S01]  /*7b50*/  @P0 LDS.128 R36, [R81+0x10] ;  /* 0x0000100051240984 */ /* 0x0006620000000c00 */
[----:B------:R-:W-:Y:S03]  /*7b60*/  UISETP.NE.AND UP0, UPT, UR4, 0x3, UPT ;  /* 0x000000030400788c */ /* 0x000fe6000bf05270 */
[----:B------:R3:W1:Y:S01]  /*7b70*/  @P0 LDS.128 R40, [R35+0x20] ;  /* 0x0000200023280984 */ /* 0x0006620000000c00 */
[----:B------:R-:W-:Y:S02]  /*7b80*/  USEL UR5, URZ, 0x1, UP0 ;  /* 0x00000001ff057887 */ /* 0x000fe40008000000 */
[----:B------:R-:W-:Y:S01]  /*7b90*/  USEL UR4, UR4, URZ, UP0 ;  /* 0x000000ff04047287 */ /* 0x000fe20008000000 */
[----:B------:R3:W1:Y:S03]  /*7ba0*/  @P0 LDS.128 R44, [R34+0x10] ;  /* 0x00001000222c0984 */ /* 0x0006660000000c00 */
[----:B------:R-:W-:Y:S02]  /*7bb0*/  LOP3.LUT R32, R32, UR5, RZ, 0x3c, !PT ;  /* 0x0000000520207c12 */ /* 0x000fe4000f8e3cff */
[----:B------:R-:W-:Y:S02]  /*7bc0*/  MOV R86, UR4 ;  /* 0x0000000400567c02 */ /* 0x000fe40008000f00 */
.L_x_111:
[----:B------:R-:W-:Y:S05]  /*7bd0*/  BSYNC B1 ;  /* 0x0000000000017941 */ /* 0x000fea0003800000 */
.L_x_110:
[----:B-1----:R-:W-:Y:S04]  /*7be0*/  SHF.R.U32.HI R0, RZ, 0x15, R25 ;  /* 0x00000015ff007819 */ /* 0x002fe80000011619 */
[----:B------:R-:W-:Y:S01]  /*7bf0*/  LOP3.LUT P0, RZ, R0, 0x3, R61, 0x48, !PT ;  /* 0x0000000300ff7812 */ /* 0x000fe2000780483d */
[----:B------:R-:W-:Y:S01]  /*7c00*/  @!UPT UIADD3 URZ, UPT, UPT, URZ, URZ, URZ ;  /* 0x000000fffffff290 */ /* 0x000fe2000fffe0ff */
[----:B----4-:R-:W-:Y:S11]  /*7c10*/  @P3 BRA `(.L_x_115) ;  /* 0x0000000000083947 */ /* 0x010ff60003800000 */
[----:B------:R-:W1:Y:S02]  /*7c20*/  SYNCS.PHASECHK.TRANS64.TRYWAIT P1, [R78+URZ+0x150], R3 ;  /* 0x000150034e0075a7 */ /* 0x000e6400080211ff */
[----:B-1----:R-:W-:Y:S05]  /*7c30*/  @!P1 BRA `(.L_x_116) ;  /* 0x0000002000d89947 */ /* 0x002fea0003800000 */
.L_x_115:
[----:B------:R-:W-:Y:S05]  /*7c40*/  @!P0 BRA `(.L_x_117) ;  /* 0x0000000000408947 */ /* 0x000fea0003800000 */
[----:B------:R-:W4:Y:S01]  /*7c50*/  LDCU.64 UR8, c[0x4][0x70] ;  /* 0x01000e00ff0877ac */ /* 0x000f220008000a00 */
[----:B-1----:R-:W-:Y:S01]  /*7c60*/  MOV R3, 0x0 ;  /* 0x0000000000037802 */ /* 0x002fe20000000f00 */
[----:B------:R-:W-:Y:S02]  /*7c70*/  HFMA2 R12, -RZ, RZ, 0, 5.9604644775390625e-08 ;  /* 0x00000001ff0c7431 */ /* 0x000fe400000001ff */
[----:B------:R-:W-:Y:S02]  /*7c80*/  IMAD.MOV.U32 R8, RZ, RZ, 0x192 ;  /* 0x00000192ff087424 */ /* 0x000fe400078e00ff */
[----:B------:R-:W-:Y:S01]  /*7c90*/  IMAD.MOV.U32 R13, RZ, RZ, RZ ;  /* 0x000000ffff0d7224 */ /* 0x000fe200078e00ff */
[----:B------:R-:W1:Y:S01]  /*7ca0*/  LDCU.64 UR6, c[0x4][0x78] ;  /* 0x01000f00ff0677ac */ /* 0x000e620008000a00 */
[----:B------:R-:W2:Y:S01]  /*7cb0*/  LDC.64 R2, c[0x4][R3] ;  /* 0x0100000003027b82 */ /* 0x000ea20000000a00 */
[----:B------:R-:W5:Y:S01]  /*7cc0*/  LDCU.64 UR4, c[0x4][0x10] ;  /* 0x01000200ff0477ac */ /* 0x000f620008000a00 */
[----:B----4-:R-:W-:Y:S01]  /*7cd0*/  MOV R5, UR9 ;  /* 0x0000000900057c02 */ /* 0x010fe20008000f00 */
[----:B------:R-:W-:Y:S01]  /*7ce0*/  IMAD.U32 R4, RZ, RZ, UR8 ;  /* 0x00000008ff047e24 */ /* 0x000fe2000f8e00ff */
[----:B-1----:R-:W-:Y:S01]  /*7cf0*/  MOV R7, UR7 ;  /* 0x0000000700077c02 */ /* 0x002fe20008000f00 */
[----:B------:R-:W-:Y:S01]  /*7d00*/  IMAD.U32 R6, RZ, RZ, UR6 ;  /* 0x00000006ff067e24 */ /* 0x000fe2000f8e00ff */
[----:B-----5:R-:W-:Y:S01]  /*7d10*/  MOV R11, UR5 ;  /* 0x00000005000b7c02 */ /* 0x020fe20008000f00 */
[----:B------:R-:W-:Y:S02]  /*7d20*/  IMAD.U32 R10, RZ, RZ, UR4 ;  /* 0x00000004ff0a7e24 */ /* 0x000fe4000f8e00ff */
[----:B------:R-:W-:Y:S07]  /*7d30*/  LEPC R20, `(.L_x_117) ;  /* 0x000000001014794e */ /* 0x000fee0000000000 */
[----:B--23--:R-:W-:Y:S05]  /*7d40*/  CALL.ABS.NOINC R2 ;  /* 0x0000000002007343 */ /* 0x00cfea0003c00000 */
.L_x_117:
[----:B------:R-:W-:Y:S01]  /*7d50*/  LOP3.LUT R20, R48, 0xffffe000, RZ, 0xc0, !PT ;  /* 0xffffe00030147812 */ /* 0x000fe200078ec0ff */
[----:B------:R-:W-:Y:S05]  /*7d60*/  WARPSYNC.ALL ;  /* 0x0000000000007948 */ /* 0x000fea0003800000 */
[----:B------:R-:W-:Y:S01]  /*7d70*/  R2UR UR4, R25 ;  /* 0x00000000190472ca */ /* 0x000fe200000e0000 */
[----:B------:R-:W-:Y:S01]  /*7d80*/  BSSY.RECONVERGENT B0, `(.L_x_118) ;  /* 0x000005c000007945 */ /* 0x000fe20003800200 */
[----:B------:R-:W-:Y:S02]  /*7d90*/  LOP3.LUT R21, R49, 0xffffe000, RZ, 0xc0, !PT ;  /* 0xffffe00031157812 */ /* 0x000fe400078ec0ff */
[----:B------:R-:W-:Y:S02]  /*7da0*/  LOP3.LUT R26, R50, 0xffffe000, RZ, 0xc0, !PT ;  /* 0xffffe000321a7812 */ /* 0x000fe400078ec0ff */
[----:B------:R-:W-:Y:S02]  /*7db0*/  LOP3.LUT R33, R36, 0xffffe000, RZ, 0xc0, !PT ;  /* 0xffffe00024217812 */ /* 0x000fe400078ec0ff */
[----:B------:R-:W-:Y:S05]  /*7dc0*/  ISETP.NE.AND P1, PT, R72, RZ, PT ;  /* 0x000000ff4800720c */ /* 0x000fea0003f25270 */
[----:B------:R-:W2:Y:S02]  /*7dd0*/  LDTM.x16 R4, tmem[UR4] ;  /* 0x00000004000479ee */ /* 0x000ea40008240000 */
[C---:B--2---:R-:W-:Y:S01]  /*7de0*/  FMUL R0, R24.reuse, R4 ;  /* 0x0000000418007220 */ /* 0x044fe20000400000 */
[C---:B------:R-:W-:Y:S01]  /*7df0*/  FMUL R2, R24.reuse, R5 ;  /* 0x0000000518027220 */ /* 0x040fe20000400000 */
[C---:B-1----:R-:W-:Y:S01]  /*7e00*/  FMUL R3, R24.reuse, R6 ;  /* 0x0000000618037220 */ /* 0x042fe20000400000 */
[----:B------:R-:W-:Y:S01]  /*7e10*/  FMUL R7, R24, R7 ;  /* 0x0000000718077220 */ /* 0x000fe20000400000 */
[----:B------:R-:W-:Y:S01]  /*7e20*/  FFMA R28, R27, R20, R0 ;  /* 0x000000141b1c7223 */ /* 0x000fe20000000000 */
[----:B------:R-:W-:Y:S01]  /*7e30*/  LOP3.LUT R20, R51, 0xffffe000, RZ, 0xc0, !PT ;  /* 0xffffe00033147812 */ /* 0x000fe200078ec0ff */
[C---:B------:R-:W-:Y:S01]  /*7e40*/  FFMA R29, R27.reuse, R21, R2 ;  /* 0x000000151b1d7223 */ /* 0x040fe20000000002 */
[----:B------:R-:W-:Y:S01]  /*7e50*/  LOP3.LUT R21, R38, 0xffffe000, RZ, 0xc0, !PT ;  /* 0xffffe00026157812 */ /* 0x000fe200078ec0ff */
[----:B------:R-:W-:Y:S01]  /*7e60*/  FFMA R30, R27, R26, R3 ;  /* 0x0000001a1b1e7223 */ /* 0x000fe20000000003 */
[----:B------:R-:W-:Y:S01]  /*7e70*/  LOP3.LUT R26, R37, 0xffffe000, RZ, 0xc0, !PT ;  /* 0xffffe000251a7812 */ /* 0x000fe200078ec0ff */
[----:B------:R-:W-:Y:S01]  /*7e80*/  FFMA R31, R27, R20, R7 ;  /* 0x000000141b1f7223 */ /* 0x000fe20000000007 */
[----:B------:R-:W-:Y:S01]  /*7e90*/  LOP3.LUT R20, R39, 0xffffe000, RZ, 0xc0, !PT ;  /* 0xffffe00027147812 */ /* 0x000fe200078ec0ff */
[C---:B------:R-:W-:Y:S01]  /*7ea0*/  FMUL R4, R24.reuse, R8 ;  /* 0x0000000818047220 */ /* 0x040fe20000400000 */
[----:B------:R-:W-:Y:S01]  /*7eb0*/  F2FP.TF32.F32.PACK_B R28, R28 ;  /* 0x0000001cff1c723e */ /* 0x000fe200024050ff */
[C---:B------:R-:W-:Y:S01]  /*7ec0*/  FMUL R5, R24.reuse, R9 ;  /* 0x0000000918057220 */ /* 0x040fe20000400000 */
[----:B------:R-:W-:Y:S01]  /*7ed0*/  F2FP.TF32.F32.PACK_B R29, R29 ;  /* 0x0000001dff1d723e */ /* 0x000fe200024050ff */
[C---:B------:R-:W-:Y:S01]  /*7ee0*/  FMUL R6, R24.reuse, R10 ;  /* 0x0000000a18067220 */ /* 0x040fe20000400000 */
[----:B------:R-:W-:Y:S01]  /*7ef0*/  FMUL R11, R24, R11 ;  /* 0x0000000b180b7220 */ /* 0x000fe20000400000 */
[----:B------:R-:W-:Y:S01]  /*7f00*/  F2FP.TF32.F32.PACK_B R30, R30 ;  /* 0x0000001eff1e723e */ /* 0x000fe200024050ff */
[C---:B------:R-:W-:Y:S01]  /*7f10*/  FFMA R4, R27.reuse, R33, R4 ;  /* 0x000000211b047223 */ /* 0x040fe20000000004 */
[----:B------:R-:W-:Y:S01]  /*7f20*/  F2FP.TF32.F32.PACK_B R31, R31 ;  /* 0x0000001fff1f723e */ /* 0x000fe200024050ff */
[C---:B------:R-:W-:Y:S01]  /*7f30*/  FFMA R5, R27.reuse, R26, R5 ;  /* 0x0000001a1b057223 */ /* 0x040fe20000000005 */
[C---:B------:R-:W-:Y:S01]  /*7f40*/  FFMA R6, R27.reuse, R21, R6 ;  /* 0x000000151b067223 */ /* 0x040fe20000000006 */
[----:B------:R-:W-:Y:S01]  /*7f50*/  FFMA R7, R27, R20, R11 ;  /* 0x000000141b077223 */ /* 0x000fe2000000000b */
[----:B------:R-:W-:Y:S01]  /*7f60*/  LOP3.LUT R33, R40, 0xffffe000, RZ, 0xc0, !PT ;  /* 0xffffe00028217812 */ /* 0x000fe200078ec0ff */
[----:B------:R1:W-:Y:S01]  /*7f70*/  STS.128 [R82], R28 ;  /* 0x0000001c52007388 */ /* 0x0003e20000000c00 */
[----:B------:R-:W-:Y:S01]  /*7f80*/  LOP3.LUT R26, R41, 0xffffe000, RZ, 0xc0, !PT ;  /* 0xffffe000291a7812 */ /* 0x000fe200078ec0ff */
[C---:B------:R-:W-:Y:S01]  /*7f90*/  FMUL R8, R24.reuse, R12 ;  /* 0x0000000c18087220 */ /* 0x040fe20000400000 */
[----:B------:R-:W-:Y:S01]  /*7fa0*/  FMUL R9, R24, R13 ;  /* 0x0000000d18097220 */ /* 0x000fe20000400000 */
[----:B------:R-:W-:Y:S01]  /*7fb0*/  LOP3.LUT R21, R42, 0xffffe000, RZ, 0xc0, !PT ;  /* 0xffffe0002a157812 */ /* 0x000fe200078ec0ff */
[C---:B------:R-:W-:Y:S01]  /*7fc0*/  FMUL R10, R24.reuse, R14 ;  /* 0x0000000e180a7220 */ /* 0x040fe20000400000 */
[----:B------:R-:W-:Y:S01]  /*7fd0*/  LOP3.LUT R20, R43, 0xffffe000, RZ, 0xc0, !PT ;  /* 0xffffe0002b147812 */ /* 0x000fe200078ec0ff */
[----:B------:R-:W-:Y:S01]  /*7fe0*/  FMUL R15, R24, R15 ;  /* 0x0000000f180f7220 */ /* 0x000fe20000400000 */
[----:B------:R-:W-:Y:S01]  /*7ff0*/  F2FP.TF32.F32.PACK_B R4, R4 ;  /* 0x00000004ff04723e */ /* 0x000fe200024050ff */
[C---:B------:R-:W-:Y:S01]  /*8000*/  FFMA R8, R27.reuse, R33, R8 ;  /* 0x000000211b087223 */ /* 0x040fe20000000008 */
[----:B------:R-:W-:Y:S01]  /*8010*/  F2FP.TF32.F32.PACK_B R5, R5 ;  /* 0x00000005ff05723e */ /* 0x000fe200024050ff */
[C---:B------:R-:W-:Y:S01]  /*8020*/  FFMA R9, R27.reuse, R26, R9 ;  /* 0x0000001a1b097223 */ /* 0x040fe20000000009 */
[----:B------:R-:W-:Y:S01]  /*8030*/  F2FP.TF32.F32.PACK_B R6, R6 ;  /* 0x00000006ff06723e */ /* 0x000fe200024050ff */
[C---:B------:R-:W-:Y:S01]  /*8040*/  FFMA R10, R27.reuse, R21, R10 ;  /* 0x000000151b0a7223 */ /* 0x040fe2000000000a */
[----:B------:R-:W-:Y:S01]  /*8050*/  F2FP.TF32.F32.PACK_B R7, R7 ;  /* 0x00000007ff07723e */ /* 0x000fe200024050ff */
[----:B------:R-:W-:Y:S01]  /*8060*/  FFMA R11, R27, R20, R15 ;  /* 0x000000141b0b7223 */ /* 0x000fe2000000000f */
[----:B------:R-:W-:Y:S01]  /*8070*/  LOP3.LUT R33, R44, 0xffffe000, RZ, 0xc0, !PT ;  /* 0xffffe0002c217812 */ /* 0x000fe200078ec0ff */
[C---:B------:R-:W-:Y:S01]  /*8080*/  FMUL R12, R24.reuse, R16 ;  /* 0x00000010180c7220 */ /* 0x040fe20000400000 */
[----:B------:R-:W-:Y:S01]  /*8090*/  LOP3.LUT R26, R45, 0xffffe000, RZ, 0xc0, !PT ;  /* 0xffffe0002d1a7812 */ /* 0x000fe200078ec0ff */
[----:B------:R1:W-:Y:S01]  /*80a0*/  STS.128 [R81+0x10], R4 ;  /* 0x0000100451007388 */ /* 0x0003e20000000c00 */
        /* <DEDUP_REMOVED lines=13> */
[----:B------:R-:W-:Y:S02]  /*8180*/  F2FP.TF32.F32.PACK_B R12, R12 ;  /* 0x0000000cff0c723e */ /* 0x000fe400024050ff */
[----:B------:R-:W-:Y:S01]  /*8190*/  F2FP.TF32.F32.PACK_B R13, R13 ;  /* 0x0000000dff0d723e */ /* 0x000fe200024050ff */
[----:B------:R1:W-:Y:S01]  /*81a0*/  STS.128 [R35+0x20], R8 ;  /* 0x0000200823007388 */ /* 0x0003e20000000c00 */
[----:B------:R-:W-:Y:S02]  /*81b0*/  F2FP.TF32.F32.PACK_B R14, R14 ;  /* 0x0000000eff0e723e */ /* 0x000fe400024050ff */
[----:B------:R-:W-:Y:S05]  /*81c0*/  F2FP.TF32.F32.PACK_B R15, R15 ;  /* 0x0000000fff0f723e */ /* 0x000fea00024050ff */
[----:B------:R1:W-:Y:S01]  /*81d0*/  STS.128 [R34+0x10], R12 ;  /* 0x0000100c22007388 */ /* 0x0003e20000000c00 */
[----:B------:R-:W-:Y:S01]  /*81e0*/  @!PT LDS RZ, [RZ] ;  /* 0x00000000fffff984 */ /* 0x000fe20000000800 */
[----:B------:R-:W-:Y:S01]  /*81f0*/  @!PT LDS RZ, [RZ] ;  /* 0x00000000fffff984 */ /* 0x000fe20000000800 */
[----:B------:R-:W-:Y:S01]  /*8200*/  @!PT LDS RZ, [RZ] ;  /* 0x00000000fffff984 */ /* 0x000fe20000000800 */
[----:B------:R-:W-:Y:S01]  /*8210*/  @!PT LDS RZ, [RZ] ;  /* 0x00000000fffff984 */ /* 0x000fe20000000800 */
[----:B------:R2:W-:Y:S07]  /*8220*/  MEMBAR.ALL.CTA ;  /* 0x0000000000007992 */ /* 0x0005ee0000008000 */
[----:B--2---:R-:W2:Y:S02]  /*8230*/  FENCE.VIEW.ASYNC.S ;  /* 0x00000000000073c6 */ /* 0x004ea40000000000 */
[----:B--2---:R-:W-:Y:S06]  /*8240*/  BAR.SYNC.DEFER_BLOCKING 0x1, 0x80 ;  /* 0x0042000000007b1d */ /* 0x004fec0000010000 */
[----:B------:R-:W-:Y:S05]  /*8250*/  @P1 BRA `(.L_x_119) ;  /* 0x0000000000381947 */ /* 0x000fea0003800000 */
[----:B------:R-:W2:Y:S01]  /*8260*/  LDCU.64 UR8, c[0x0][0x348] ;  /* 0x00006900ff0877ac */ /* 0x000ea20008000a00 */
[----:B------:R-:W-:Y:S01]  /*8270*/  R2UR UR6, R84 ;  /* 0x00000000540672ca */ /* 0x000fe200000e0000 */
[----:B------:R-:W-:Y:S01]  /*8280*/  UMOV UR41, UR51 ;  /* 0x0000003300297c82 */ /* 0x000fe20008000000 */
[----:B------:R-:W-:Y:S11]  /*8290*/  UIADD3 UR7, UPT, UPT, UR51, 0x20, URZ ;  /* 0x0000002033077890 */ /* 0x000ff6000fffe0ff */
[----:B------:R-:W-:Y:S02]  /*82a0*/  UIADD3 UR6, UPT, UPT, UR52, UR6, URZ ;  /* 0x0000000634067290 */ /* 0x000fe4000fffe0ff */
[----:B--2---:R-:W-:Y:S02]  /*82b0*/  UIADD3 UR4, UP0, UPT, UR8, 0x680, URZ ;  /* 0x0000068008047890 */ /* 0x004fe4000ff1e0ff */
[----:B------:R-:W-:Y:S02]  /*82c0*/  UIADD3 UR40, UPT, UPT, UR6, 0x200, URZ ;  /* 0x0000020006287890 */ /* 0x000fe4000fffe0ff */
[----:B------:R-:W-:Y:S02]  /*82d0*/  UIADD3.X UR5, UPT, UPT, URZ, UR9, URZ, UP0, !UPT ;  /* 0x00000009ff057290 */ /* 0x000fe400087fe4ff */
[----:B------:R-:W-:Y:S07]  /*82e0*/  UIADD3 UR6, UPT, UPT, UR6, 0x1200, URZ ;  /* 0x0000120006067890 */ /* 0x000fee000fffe0ff */
[----:B------:R2:W-:Y:S02]  /*82f0*/  UTMASTG.4D [UR40], [UR4] ;  /* 0x00000028040073b5 */ /* 0x0005e40008018000 */
[----:B--2---:R-:W-:Y:S01]  /*8300*/  UMOV UR40, UR6 ;  /* 0x0000000600287c82 */ /* 0x004fe20008000000 */
[----:B------:R-:W-:Y:S02]  /*8310*/  UMOV UR41, UR7 ;  /* 0x0000000700297c82 */ /* 0x000fe40008000000 */
[----:B------:R2:W-:Y:S02]  /*8320*/  UTMASTG.4D [UR40], [UR4] ;  /* 0x00000028040073b5 */ /* 0x0005e40008018000 */
[----:B--2---:R0:W-:Y:S02]  /*8330*/  UTMACMDFLUSH ;  /* 0x00000000000079b7 */ /* 0x0041e40000000000 */
.L_x_119:
[----:B------:R-:W-:Y:S05]  /*8340*/  BSYNC.RECONVERGENT B0 ;  /* 0x0000000000007941 */ /* 0x000fea0003800200 */
.L_x_118:
[----:B------:R-:W-:Y:S01]  /*8350*/  UIADD3 UR49, UPT, UPT, UR53, 0x1, URZ ;  /* 0x0000000135317890 */ /* 0x000fe2000fffe0ff */
[----:B------:R-:W-:Y:S01]  /*8360*/  ISETP.NE.AND P2, PT, R77, RZ, PT ;  /* 0x000000ff4d00720c */ /* 0x000fe20003f45270 */
[----:B------:R-:W-:Y:S02]  /*8370*/  BSSY.RECONVERGENT B0, `(.L_x_120) ;  /* 0x0000006000007945 */ /* 0x000fe40003800200 */
[----:B------:R-:W-:Y:S01]  /*8380*/  UISETP.NE.AND UP0, UPT, UR49, 0x3, UPT ;  /* 0x000000033100788c */ /* 0x000fe2000bf05270 */
[----:B------:R-:W-:Y:S03]  /*8390*/  ISETP.NE.U32.OR P0, PT, R76, 0x1, !P2 ;  /* 0x000000014c00780c */ /* 0x000fe60005705470 */
[----:B------:R-:W-:Y:S01]  /*83a0*/  USEL UR50, UR49, URZ, UP0 ;  /* 0x000000ff31327287 */ /* 0x000fe20008000000 */
[----:B------:R-:W-:Y:S11]  /*83b0*/  @P1 BRA `(.L_x_121) ;  /* 0x0000000000041947 */ /* 0x000ff60003800000 */
[----:B------:R-:W-:Y:S04]  /*83c0*/  DEPBAR.LE SB0, 0x1 ;  /* 0x000080400000791a */ /* 0x000fe80000000000 */
.L_x_121:
[----:B------:R-:W-:Y:S05]  /*83d0*/  BSYNC.RECONVERGENT B0 ;  /* 0x0000000000007941 */ /* 0x000fea0003800200 */
.L_x_120:
[----:B------:R-:W-:Y:S01]  /*83e0*/  BAR.SYNC.DEFER_BLOCKING 0x1, 0x80 ;  /* 0x0042000000007b1d */ /* 0x000fe20000010000 */
[----:B------:R-:W-:Y:S01]  /*83f0*/  LEA R3, R86, UR52, 0x3 ;  /* 0x0000003456037c11 */ /* 0x000fe2000f8e18ff */
[----:B------:R-:W-:Y:S01]  /*8400*/  UISETP.NE.AND UP0, UPT, UR56, URZ, UPT ;  /* 0x000000ff3800728c */ /* 0x000fe2000bf05270 */
[----:B-1----:R-:W-:Y:S08]  /*8410*/  @P0 SHF.L.U32 R4, R32, 0x1f, RZ ;  /* 0x0000001f20040819 */ /* 0x002ff000000006ff */
[----:B------:R-:W-:Y:S05]  /*8420*/  BRA.U !UP0, `(.L_x_122) ;  /* 0x0000000108287547 */ /* 0x000fea000b800000 */
[----:B------:R-:W1:Y:S01]  /*8430*/  S2R R0, SR_CgaCtaId ;  /* 0x0000000000007919 */ /* 0x000e620000008800 */
[----:B------:R-:W-:Y:S01]  /*8440*/  ISETP.NE.U32.OR P1, PT, R76, 0x1, !P2 ;  /* 0x000000014c00780c */ /* 0x000fe20005725470 */
[----:B------:R-:W-:Y:S01]  /*8450*/  IMAD.U32 R2, RZ, RZ, UR54 ;  /* 0x00000036ff027e24 */ /* 0x000fe2000f8e00ff */
[----:B------:R-:W-:Y:S04]  /*8460*/  UIADD3 UR4, UPT, UPT, UR54, 0x1, URZ ;  /* 0x0000000136047890 */ /* 0x000fe8000fffe0ff */
[----:B------:R-:W-:Y:S04]  /*8470*/  UISETP.NE.AND UP0, UPT, UR4, 0x3, UPT ;  /* 0x000000030400788c */ /* 0x000fe8000bf05270 */
[----:B------:R-:W-:Y:S03]  /*8480*/  USEL UR54, UR4, URZ, UP0 ;  /* 0x000000ff04367287 */ /* 0x000fe60008000000 */
[----:B------:R-:W-:Y:S05]  /*8490*/  @P1 LEA R2, R2, UR52, 0x3 ;  /* 0x0000003402021c11 */ /* 0x000fea000f8e18ff */
[----:B------:R-:W-:Y:S05]  /*84a0*/  @P1 VIADD R5, R2, 0x118 ;  /* 0x0000011802051836 */ /* 0x000fea0000000000 */
[----:B-1----:R-:W-:Y:S04]  /*84b0*/  @P1 PRMT R0, R0, 0x654, R5 ;  /* 0x0000065400001816 */ /* 0x002fe80000000005 */
[----:B------:R1:W-:Y:S03]  /*84c0*/  @P1 SYNCS.ARRIVE.TRANS64.RED.A1T0 RZ, [R0+URZ], RZ ;  /* 0x000000ff00ff19a7 */ /* 0x0003e600081004ff */
.L_x_122:
[----:B------:R-:W2:Y:S01]  /*84d0*/  @P0 SYNCS.PHASECHK.TRANS64.TRYWAIT P1, [R3+URZ+0x100], R4 ;  /* 0x00010004030005a7 */ /* 0x000ea200080211ff */
[----:B------:R-:W-:Y:S01]  /*84e0*/  BSSY B1, `(.L_x_123) ;  /* 0x0000013000017945 */ /* 0x000fe20003800000 */
[----:B--2---:R-:W-:Y:S03]  /*84f0*/  @P0 SEL R83, RZ, 0x1, !P1 ;  /* 0x00000001ff530807 */ /* 0x004fe60004800000 */
[----:B------:R-:W-:Y:S05]  /*8500*/  @!P0 BRA `(.L_x_124) ;  /* 0x0000000000408947 */ /* 0x000fea0003800000 */
[----:B------:R-:W-:Y:S01]  /*8510*/  ISETP.NE.U32.AND P0, PT, R85, 0x1, PT ;  /* 0x000000015500780c */ /* 0x000fe20003f05070 */
[----:B------:R-:W-:Y:S01]  /*8520*/  BSSY B0, `(.L_x_125) ;  /* 0x000000a000007945 */ /* 0x000fe20003800000 */
[----:B------:R-:W-:Y:S11]  /*8530*/  ISETP.NE.AND P1, PT, R83, RZ, PT ;  /* 0x000000ff5300720c */ /* 0x000ff60003f25270 */
[----:B------:R-:W-:Y:S04]  /*8540*/  @P0 IMAD R86, R86, 0x2000, R71 ;  /* 0x0000200056560824 */ /* 0x000fe800078e0247 */
[----:B------:R-:W-:Y:S01]  /*8550*/  @P0 IMAD.IADD R5, R80, 0x1, R86 ;  /* 0x0000000150050824 */ /* 0x000fe200078e0256 */
[----:B------:R-:W-:Y:S03]  /*8560*/  @P0 IADD3 R2, PT, PT, R79, R86, RZ ;  /* 0x000000564f020210 */ /* 0x000fe60007ffe0ff */
[----:B-1----:R-:W-:Y:S01]  /*8570*/  @P0 IMAD.IADD R0, R70, 0x1, R5 ;  /* 0x0000000146000824 */ /* 0x002fe200078e0205 */
[----:B------:R-:W-:Y:S06]  /*8580*/  @P1 BRA `(.L_x_126) ;  /* 0x00000000000c1947 */ /* 0x000fec0003800000 */
[----:B------:R-:W-:Y:S04]  /*8590*/  SHF.L.U32 R32, R32, 0x1f, RZ ;  /* 0x0000001f20207819 */ /* 0x000fe800000006ff */
[----:B------:R-:W1:Y:S02]  /*85a0*/  SYNCS.PHASECHK.TRANS64.TRYWAIT P1, [R3+URZ+0x100], R32 ;  /* 0x00010020030075a7 */ /* 0x000e6400080211ff */
[----:B-1----:R-:W-:Y:S05]  /*85b0*/  @!P1 BRA `(.L_x_127) ;  /* 0x00000018008c9947 */ /* 0x002fea0003800000 */
.L_x_126:
[----:B------:R-:W-:Y:S05]  /*85c0*/  BSYNC B0 ;  /* 0x0000000000007941 */ /* 0x000fea0003800000 */
.L_x_125:
[----:B------:R2:W4:Y:S04]  /*85d0*/  @P0 LDS.128 R48, [R86] ;  /* 0x0000000056300984 */ /* 0x0005280000000c00 */
[----:B------:R2:W1:Y:S04]  /*85e0*/  @P0 LDS.128 R40, [R2+0x20] ;  /* 0x0000200002280984 */ /* 0x0004680000000c00 */
[----:B------:R2:W1:Y:S04]  /*85f0*/  @P0 LDS.128 R36, [R5+0x10] ;  /* 0x0000100005240984 */ /* 0x0004680000000c00 */
[----:B------:R2:W1:Y:S02]  /*8600*/  @P0 LDS.128 R44, [R0+0x10] ;  /* 0x00001000002c0984 */ /* 0x0004640000000c00 */
.L_x_124:
[----:B------:R-:W-:Y:S05]  /*8610*/  BSYNC B1 ;  /* 0x0000000000017941 */ /* 0x000fea0003800000 */
.L_x_123:
[----:B-12---:R-:W-:Y:S05]  /*8620*/  VIADD R0, R25, 0x10 ;  /* 0x0000001019007836 */ /* 0x006fea0000000000 */
[----:B------:R-:W-:Y:S04]  /*8630*/  SHF.R.U32.HI R0, RZ, 0x15, R0 ;  /* 0x00000015ff007819 */ /* 0x000fe80000011600 */
[----:B------:R-:W-:Y:S11]  /*8640*/  LOP3.LUT P0, RZ, R0, 0x3, R61, 0x48, !PT ;  /* 0x0000000300ff7812 */ /* 0x000ff6000780483d */
[----:B------:R-:W-:Y:S02]  /*8650*/  @!UPT UIADD3 URZ, UPT, UPT, URZ, URZ, URZ ;  /* 0x000000fffffff290 */ /* 0x000fe4000fffe0ff */
[----:B------:R-:W-:Y:S05]  /*8660*/  @!P0 BRA `(.L_x_128) ;  /* 0x0000000000408947 */ /* 0x000fea0003800000 */
[----:B------:R-:W1:Y:S01]  /*8670*/  LDCU.64 UR8, c[0x4][0x70] ;  /* 0x01000e00ff0877ac */ /* 0x000e620008000a00 */
[----:B------:R-:W-:Y:S01]  /*8680*/  MOV R3, 0x0 ;  /* 0x0000000000037802 */ /* 0x000fe20000000f00 */
[----:B------:R-:W-:Y:S02]  /*8690*/  HFMA2 R12, -RZ, RZ, 0, 5.9604644775390625e-08 ;  /* 0x00000001ff0c7431 */ /* 0x000fe400000001ff */
[----:B------:R-:W-:Y:S02]  /*86a0*/  IMAD.MOV.U32 R8, RZ, RZ, 0x192 ;  /* 0x00000192ff087424 */ /* 0x000fe400078e00ff */
[----:B------:R-:W-:Y:S01]  /*86b0*/  IMAD.MOV.U32 R13, RZ, RZ, RZ ;  /* 0x000000ffff0d7224 */ /* 0x000fe200078e00ff */
[----:B------:R-:W2:Y:S01]  /*86c0*/  LDCU.64 UR6, c[0x4][0x78] ;  /* 0x01000f00ff0677ac */ /* 0x000ea20008000a00 */
[----:B------:R-:W3:Y:S01]  /*86d0*/  LDC.64 R2, c[0x4][R3] ;  /* 0x0100000003027b82 */ /* 0x000ee20000000a00 */
[----:B------:R-:W5:Y:S01]  /*86e0*/  LDCU.64 UR4, c[0x4][0x10] ;  /* 0x01000200ff0477ac */ /* 0x000f620008000a00 */
[----:B-1----:R-:W-:Y:S01]  /*86f0*/  MOV R5, UR9 ;  /* 0x0000000900057c02 */ /* 0x002fe20008000f00 */
[----:B------:R-:W-:Y:S01]  /*8700*/  IMAD.U32 R4, RZ, RZ, UR8 ;  /* 0x00000008ff047e24 */ /* 0x000fe2000f8e00ff */
[----:B--2---:R-:W-:Y:S01]  /*8710*/  MOV R7, UR7 ;  /* 0x0000000700077c02 */ /* 0x004fe20008000f00 */
[----:B------:R-:W-:Y:S01]  /*8720*/  IMAD.U32 R6, RZ, RZ, UR6 ;  /* 0x00000006ff067e24 */ /* 0x000fe2000f8e00ff */
[----:B-----5:R-:W-:Y:S01]  /*8730*/  MOV R11, UR5 ;  /* 0x00000005000b7c02 */ /* 0x020fe20008000f00 */
[----:B------:R-:W-:Y:S02]  /*8740*/  IMAD.U32 R10, RZ, RZ, UR4 ;  /* 0x00000004ff0a7e24 */ /* 0x000fe4000f8e00ff */
[----:B------:R-:W-:Y:S07]  /*8750*/  LEPC R20, `(.L_x_128) ;  /* 0x000000001014794e */ /* 0x000fee0000000000 */
[----:B---34-:R-:W-:Y:S05]  /*8760*/  CALL.ABS.NOINC R2 ;  /* 0x0000000002007343 */ /* 0x018fea0003c00000 */
.L_x_128:
[----:B------:R-:W-:Y:S01]  /*8770*/  ISETP.NE.AND P0, PT, R72, RZ, PT ;  /* 0x000000ff4800720c */ /* 0x000fe20003f05270 */
[----:B------:R-:W-:Y:S05]  /*8780*/  WARPSYNC.ALL ;  /* 0x0000000000007948 */ /* 0x000fea0003800000 */
[----:B------:R-:W-:Y:S01]  /*8790*/  R2UR UR4, R25 ;  /* 0x00000000190472ca */ /* 0x000fe200000e0000 */
[----:B------:R-:W-:Y:S01]  /*87a0*/  USHF.L.U32 UR6, UR50, 0xd, URZ ;  /* 0x0000000d32067899 */ /* 0x000fe200080006ff */
[----:B----4-:R-:W-:Y:S01]  /*87b0*/  LOP3.LUT R20, R48, 0xffffe000, RZ, 0xc0, !PT ;  /* 0xffffe00030147812 */ /* 0x010fe200078ec0ff */
[----:B------:R-:W-:Y:S01]  /*87c0*/  BSSY.RECONVERGENT B0, `(.L_x_129) ;  /* 0x0000062000007945 */ /* 0x000fe20003800200 */
[----:B------:R-:W-:Y:S02]  /*87d0*/  LOP3.LUT R21, R49, 0xffffe000, RZ, 0xc0, !PT ;  /* 0xffffe00031157812 */ /* 0x000fe400078ec0ff */
[----:B------:R-:W-:Y:S01]  /*87e0*/  LOP3.LUT R26, R50, 0xffffe000, RZ, 0xc0, !PT ;  /* 0xffffe000321a7812 */ /* 0x000fe200078ec0ff */
[----:B---3--:R-:W-:Y:S01]  /*87f0*/  VIADD R82, R71, UR6 ;  /* 0x0000000647527c36 */ /* 0x008fe20008000000 */
[----:B------:R-:W-:Y:S02]  /*8800*/  LOP3.LUT R32, R51, 0xffffe000, RZ, 0xc0, !PT ;  /* 0xffffe00033207812 */ /* 0x000fe400078ec0ff */
[----:B------:R-:W-:Y:S01]  /*8810*/  LOP3.LUT R33, R36, 0xffffe000, RZ, 0xc0, !PT ;  /* 0xffffe00024217812 */ /* 0x000fe200078ec0ff */
[----:B------:R-:W-:Y:S01]  /*8820*/  IMAD.IADD R79, R79, 0x1, R82 ;  /* 0x000000014f4f7824 */ /* 0x000fe200078e0252 */
[----:B------:R-:W-:Y:S01]  /*8830*/  LOP3.LUT R34, R37, 0xffffe000, RZ, 0xc0, !PT ;  /* 0xffffe00025227812 */ /* 0x000fe200078ec0ff */
[----:B------:R-:W1:Y:S01]  /*8840*/  LDTM.x16 R4, tmem[UR4+0x10] ;  /* 0x00001004000479ee */ /* 0x000e620008240000 */
[----:B------:R-:W-:Y:S01]  /*8850*/  LOP3.LUT R35, R38, 0xffffe000, RZ, 0xc0, !PT ;  /* 0xffffe00026237812 */ /* 0x000fe200078ec0ff */
[----:B------:R-:W-:Y:S01]  /*8860*/  NOP ;  /* 0x0000000000007918 */ /* 0x000fe20000000000 */
[----:B------:R-:W-:Y:S02]  /*8870*/  IADD3 R78, PT, PT, R78, 0x160, RZ ;  /* 0x000001604e4e7810 */ /* 0x000fe40007ffe0ff */
[----:B------:R-:W-:Y:S02]  /*8880*/  LOP3.LUT R36, R39, 0xffffe000, RZ, 0xc0, !PT ;  /* 0xffffe00027247812 */ /* 0x000fe400078ec0ff */
[----:B------:R-:W-:Y:S02]  /*8890*/  IADD3 R81, PT, PT, R80, R82, RZ ;  /* 0x0000005250517210 */ /* 0x000fe40007ffe0ff */
[----:B------:R-:W-:Y:S02]  /*88a0*/  LOP3.LUT R80, R78, 0xfefffff8, RZ, 0xc0, !PT ;  /* 0xfefffff84e507812 */ /* 0x000fe400078ec0ff */
[----:B------:R-:W-:Y:S01]  /*88b0*/  LOP3.LUT R37, R40, 0xffffe000, RZ, 0xc0, !PT ;  /* 0xffffe00028257812 */ /* 0x000fe200078ec0ff */
[----:B------:R-:W-:Y:S01]  /*88c0*/  IMAD.IADD R78, R70, 0x1, R81 ;  /* 0x00000001464e7824 */ /* 0x000fe200078e0251 */
[----:B------:R-:W-:Y:S01]  /*88d0*/  LOP3.LUT R38, R41, 0xffffe000, RZ, 0xc0, !PT ;  /* 0xffffe00029267812 */ /* 0x000fe200078ec0ff */
[----:B-1----:R1:W-:Y:S01]  /*88e0*/  SYNCS.ARRIVE.TRANS64.RED.A1T0 RZ, [R80+URZ], RZ ;  /* 0x000000ff50ff79a7 */ /* 0x0023e200081004ff */
[----:B------:R-:W-:Y:S02]  /*88f0*/  LOP3.LUT R39, R42, 0xffffe000, RZ, 0xc0, !PT ;  /* 0xffffe0002a277812 */ /* 0x000fe400078ec0ff */
[----:B------:R-:W-:Y:S02]  /*8900*/  LOP3.LUT R40, R43, 0xffffe000, RZ, 0xc0, !PT ;  /* 0xffffe0002b287812 */ /* 0x000fe400078ec0ff */
[----:B------:R-:W-:Y:S02]  /*8910*/  LOP3.LUT R41, R44, 0xffffe000, RZ, 0xc0, !PT ;  /* 0xffffe0002c297812 */ /* 0x000fe400078ec0ff */
[----:B------:R-:W-:Y:S02]  /*8920*/  LOP3.LUT R42, R45, 0xffffe000, RZ, 0xc0, !PT ;  /* 0xffffe0002d2a7812 */ /* 0x000fe400078ec0ff */
[----:B------:R-:W-:Y:S01]  /*8930*/  LOP3.LUT R43, R46, 0xffffe000, RZ, 0xc0, !PT ;  /* 0xffffe0002e2b7812 */ /* 0x000fe200078ec0ff */
[C---:B------:R-:W-:Y:S01]  /*8940*/  FMUL R0, R24.reuse, R4 ;  /* 0x0000000418007220 */ /* 0x040fe20000400000 */
[C---:B------:R-:W-:Y:S01]  /*8950*/  FMUL R2, R24.reuse, R5 ;  /* 0x0000000518027220 */ /* 0x040fe20000400000 */
[C---:B------:R-:W-:Y:S01]  /*8960*/  FMUL R3, R24.reuse, R6 ;  /* 0x0000000618037220 */ /* 0x040fe20000400000 */
[C---:B------:R-:W-:Y:S01]  /*8970*/  FMUL R7, R24.reuse, R7 ;  /* 0x0000000718077220 */ /* 0x040fe20000400000 */
[C---:B------:R-:W-:Y:S01]  /*8980*/  FFMA R28, R27.reuse, R20, R0 ;  /* 0x000000141b1c7223 */ /* 0x040fe20000000000 */
[C---:B------:R-:W-:Y:S01]  /*8990*/  FFMA R29, R27.reuse, R21, R2 ;  /* 0x000000151b1d7223 */ /* 0x040fe20000000002 */
[C---:B------:R-:W-:Y:S01]  /*89a0*/  FFMA R30, R27.reuse, R26, R3 ;  /* 0x0000001a1b1e7223 */ /* 0x040fe20000000003 */
[C---:B------:R-:W-:Y:S01]  /*89b0*/  FFMA R31, R27.reuse, R32, R7 ;  /* 0x000000201b1f7223 */ /* 0x040fe20000000007 */
[C---:B------:R-:W-:Y:S01]  /*89c0*/  FMUL R4, R24.reuse, R8 ;  /* 0x0000000818047220 */ /* 0x040fe20000400000 */
[C---:B------:R-:W-:Y:S01]  /*89d0*/  FMUL R5, R24.reuse, R9 ;  /* 0x0000000918057220 */ /* 0x040fe20000400000 */
[C---:B------:R-:W-:Y:S01]  /*89e0*/  FMUL R6, R24.reuse, R10 ;  /* 0x0000000a18067220 */ /* 0x040fe20000400000 */
[C---:B------:R-:W-:Y:S01]  /*89f0*/  FMUL R11, R24.reuse, R11 ;  /* 0x0000000b180b7220 */ /* 0x040fe20000400000 */
[----:B------:R-:W-:Y:S01]  /*8a00*/  F2FP.TF32.F32.PACK_B R28, R28 ;  /* 0x0000001cff1c723e */ /* 0x000fe200024050ff */
[C---:B------:R-:W-:Y:S01]  /*8a10*/  FFMA R4, R27.reuse, R33, R4 ;  /* 0x000000211b047223 */ /* 0x040fe20000000004 */
[----:B------:R-:W-:Y:S01]  /*8a20*/  F2FP.TF32.F32.PACK_B R29, R29 ;  /* 0x0000001dff1d723e */ /* 0x000fe200024050ff */
[C---:B------:R-:W-:Y:S01]  /*8a30*/  FFMA R5, R27.reuse, R34, R5 ;  /* 0x000000221b057223 */ /* 0x040fe20000000005 */
[----:B------:R-:W-:Y:S01]  /*8a40*/  F2FP.TF32.F32.PACK_B R30, R30 ;  /* 0x0000001eff1e723e */ /* 0x000fe200024050ff */
[C---:B------:R-:W-:Y:S01]  /*8a50*/  FFMA R6, R27.reuse, R35, R6 ;  /* 0x000000231b067223 */ /* 0x040fe20000000006 */
[----:B------:R-:W-:Y:S01]  /*8a60*/  F2FP.TF32.F32.PACK_B R31, R31 ;  /* 0x0000001fff1f723e */ /* 0x000fe200024050ff */
[C---:B------:R-:W-:Y:S01]  /*8a70*/  FFMA R7, R27.reuse, R36, R11 ;  /* 0x000000241b077223 */ /* 0x040fe2000000000b */
[C---:B------:R-:W-:Y:S01]  /*8a80*/  FMUL R8, R24.reuse, R12 ;  /* 0x0000000c18087220 */ /* 0x040fe20000400000 */
[----:B------:R-:W-:Y:S01]  /*8a90*/  F2FP.TF32.F32.PACK_B R4, R4 ;  /* 0x00000004ff04723e */ /* 0x000fe200024050ff */
[C---:B------:R-:W-:Y:S01]  /*8aa0*/  FMUL R9, R24.reuse, R13 ;  /* 0x0000000d18097220 */ /* 0x040fe20000400000 */
[----:B------:R1:W-:Y:S01]  /*8ab0*/  STS.128 [R71+UR6], R28 ;  /* 0x0000001c47007988 */ /* 0x0003e20008000c06 */
        /* <DEDUP_REMOVED lines=8> */
[----:B------:R-:W-:Y:S01]  /*8b40*/  FFMA R11, R27, R40, R15 ;  /* 0x000000281b0b7223 */ /* 0x000fe2000000000f */
[C---:B------:R-:W-:Y:S01]  /*8b50*/  FMUL R12, R24.reuse, R16 ;  /* 0x00000010180c7220 */ /* 0x040fe20000400000 */
[----:B------:R-:W-:Y:S01]  /*8b60*/  F2FP.TF32.F32.PACK_B R8, R8 ;  /* 0x00000008ff08723e */ /* 0x000fe200024050ff */
[----:B------:R1:W-:Y:S01]  /*8b70*/  STS.128 [R81+0x10], R4 ;  /* 0x0000100451007388 */ /* 0x0003e20000000c00 */
[C---:B------:R-:W-:Y:S01]  /*8b80*/  FMUL R13, R24.reuse, R17 ;  /* 0x00000011180d7220 */ /* 0x040fe20000400000 */
[----:B------:R-:W-:Y:S01]  /*8b90*/  LOP3.LUT R44, R47, 0xffffe000, RZ, 0xc0, !PT ;  /* 0xffffe0002f2c7812 */ /* 0x000fe200078ec0ff */
[C---:B------:R-:W-:Y:S01]  /*8ba0*/  FMUL R14, R24.reuse, R18 ;  /* 0x00000012180e7220 */ /* 0x040fe20000400000 */
[----:B------:R-:W-:Y:S01]  /*8bb0*/  FMUL R19, R24, R19 ;  /* 0x0000001318137220 */ /* 0x000fe20000400000 */
[----:B------:R-:W-:Y:S01]  /*8bc0*/  F2FP.TF32.F32.PACK_B R9, R9 ;  /* 0x00000009ff09723e */ /* 0x000fe200024050ff */
[C---:B------:R-:W-:Y:S01]  /*8bd0*/  FFMA R12, R27.reuse, R41, R12 ;  /* 0x000000291b0c7223 */ /* 0x040fe2000000000c */
[----:B------:R-:W-:Y:S01]  /*8be0*/  F2FP.TF32.F32.PACK_B R10, R10 ;  /* 0x0000000aff0a723e */ /* 0x000fe200024050ff */
[C---:B------:R-:W-:Y:S01]  /*8bf0*/  FFMA R13, R27.reuse, R42, R13 ;  /* 0x0000002a1b0d7223 */ /* 0x040fe2000000000d */
[----:B------:R-:W-:Y:S01]  /*8c00*/  F2FP.TF32.F32.PACK_B R11, R11 ;  /* 0x0000000bff0b723e */ /* 0x000fe200024050ff */
[C---:B------:R-:W-:Y:S01]  /*8c10*/  FFMA R14, R27.reuse, R43, R14 ;  /* 0x0000002b1b0e7223 */ /* 0x040fe2000000000e */
[----:B------:R-:W-:Y:S01]  /*8c20*/  FFMA R15, R27, R44, R19 ;  /* 0x0000002c1b0f7223 */ /* 0x000fe20000000013 */
[----:B------:R-:W-:Y:S02]  /*8c30*/  F2FP.TF32.F32.PACK_B R12, R12 ;  /* 0x0000000cff0c723e */ /* 0x000fe400024050ff */
[----:B------:R1:W-:Y:S01]  /*8c40*/  STS.128 [R79+0x20], R8 ;  /* 0x000020084f007388 */ /* 0x0003e20000000c00 */
[----:B------:R-:W-:Y:S02]  /*8c50*/  F2FP.TF32.F32.PACK_B R13, R13 ;  /* 0x0000000dff0d723e */ /* 0x000fe400024050ff */
        /* <DEDUP_REMOVED lines=12> */
[----:B------:R-:W-:Y:S02]  /*8d20*/  UIADD3 UR7, UPT, UPT, UR52, UR6, URZ ;  /* 0x0000000634077290 */ /* 0x000fe4000fffe0ff */
[----:B------:R-:W-:Y:S02]  /*8d30*/  UIADD3 UR41, UPT, UPT, UR51, 0x10, URZ ;  /* 0x0000001033297890 */ /* 0x000fe4000fffe0ff */
[----:B------:R-:W-:Y:S02]  /*8d40*/  UIADD3 UR40, UPT, UPT, UR7, 0x200, URZ ;  /* 0x0000020007287890 */ /* 0x000fe4000fffe0ff */
[----:B------:R-:W-:Y:S02]  /*8d50*/  UIADD3 UR7, UPT, UPT, UR7, 0x1200, URZ ;  /* 0x0000120007077890 */ /* 0x000fe4000fffe0ff */
[----:B--2---:R-:W-:Y:S02]  /*8d60*/  UIADD3 UR4, UP0, UPT, UR8, 0x680, URZ ;  /* 0x0000068008047890 */ /* 0x004fe4000ff1e0ff */
[----:B------:R-:W-:Y:S02]  /*8d70*/  UIADD3 UR8, UPT, UPT, UR51, 0x30, URZ ;  /* 0x0000003033087890 */ /* 0x000fe4000fffe0ff */
[----:B------:R-:W-:Y:S09]  /*8d80*/  UIADD3.X UR5, UPT, UPT, URZ, UR9, URZ, UP0, !UPT ;  /* 0x00000009ff057290 */ /* 0x000ff200087fe4ff */
[----:B------:R2:W-:Y:S02]  /*8d90*/  UTMASTG.4D [UR40], [UR4] ;  /* 0x00000028040073b5 */ /* 0x0005e40008018000 */
[----:B--2---:R-:W-:Y:S01]  /*8da0*/  UMOV UR40, UR7 ;  /* 0x0000000700287c82 */ /* 0x004fe20008000000 */
[----:B------:R-:W-:Y:S02]  /*8db0*/  UMOV UR41, UR8 ;  /* 0x0000000800297c82 */ /* 0x000fe40008000000 */
[----:B------:R2:W-:Y:S02]  /*8dc0*/  UTMASTG.4D [UR40], [UR4] ;  /* 0x00000028040073b5 */ /* 0x0005e40008018000 */
[----:B--2---:R0:W-:Y:S02]  /*8dd0*/  UTMACMDFLUSH ;  /* 0x00000000000079b7 */ /* 0x0041e40000000000 */
.L_x_130:
[----:B------:R-:W-:Y:S05]  /*8de0*/  BSYNC.RECONVERGENT B0 ;  /* 0x0000000000007941 */ /* 0x000fea0003800200 */
.L_x_129:
[----:B------:R-:W-:Y:S01]  /*8df0*/  UIADD3 UR4, UPT, UPT, UR50, 0x1, URZ ;  /* 0x0000000132047890 */ /* 0x000fe2000fffe0ff */
[----:B------:R-:W-:Y:S03]  /*8e00*/  BSSY.RECONVERGENT B0, `(.L_x_131) ;  /* 0x0000008000007945 */ /* 0x000fe60003800200 */
[----:B------:R-:W-:Y:S04]  /*8e10*/  UISETP.NE.AND UP0, UPT, UR4, 0x3, UPT ;  /* 0x000000030400788c */ /* 0x000fe8000bf05270 */
[----:B------:R-:W-:Y:S02]  /*8e20*/  UISETP.EQ.XOR UP1, UPT, UR49, 0x3, !UP0 ;  /* 0x000000033100788c */ /* 0x000fe4000c722a70 */
[----:B------:R-:W-:Y:S02]  /*8e30*/  USEL UR53, UR4, URZ, UP0 ;  /* 0x000000ff04357287 */ /* 0x000fe40008000000 */
[----:B------:R-:W-:Y:S04]  /*8e40*/  USEL UR5, URZ, 0x1, !UP1 ;  /* 0x00000001ff057887 */ /* 0x000fe8000c800000 */
[----:B------:R-:W-:Y:S01]  /*8e50*/  ULOP3.LUT UR57, UR57, UR5, URZ, 0x3c, !UPT ;  /* 0x0000000539397292 */ /* 0x000fe2000f8e3cff */
[----:B------:R-:W-:Y:S11]  /*8e60*/  @P0 BRA `(.L_x_132) ;  /* 0x0000000000040947 */ /* 0x000ff60003800000 */
[----:B------:R-:W-:Y:S04]  /*8e70*/  DEPBAR.LE SB0, 0x1 ;  /* 0x000080400000791a */ /* 0x000fe80000000000 */
.L_x_132:
[----:B------:R-:W-:Y:S05]  /*8e80*/  BSYNC.RECONVERGENT B0 ;  /* 0x0000000000007941 */ /* 0x000fea0003800200 */
.L_x_131:
[----:B------:R-:W-:Y:S01]  /*8e90*/  BAR.SYNC.DEFER_BLOCKING 0x1, 0x80 ;  /* 0x0042000000007b1d */ /* 0x000fe20000010000 */
[----:B------:R-:W-:Y:S01]  /*8ea0*/  UISETP.NE.AND UP0, UPT, UR56, -0x2, UPT ;  /* 0xfffffffe3800788c */ /* 0x000fe2000bf05270 */
[----:B------:R-:W-:Y:S08]  /*8eb0*/  IADD3 R0, PT, PT, R22, 0x1, RZ ;  /* 0x0000000116007810 */ /* 0x000ff00007ffe0ff */
[----:B------:R-:W-:Y:S05]  /*8ec0*/  BRA.U !UP0, `(.L_x_133) ;  /* 0x00000001082c7547 */ /* 0x000fea000b800000 */
[----:B------:R-:W2:Y:S01]  /*8ed0*/  S2R R2, SR_CgaCtaId ;  /* 0x0000000000027919 */ /* 0x000ea20000008800 */
[----:B------:R-:W-:Y:S01]  /*8ee0*/  ISETP.NE.AND P0, PT, R77, RZ, PT ;  /* 0x000000ff4d00720c */ /* 0x000fe20003f05270 */
[----:B------:R-:W-:Y:S01]  /*8ef0*/  IMAD.U32 R3, RZ, RZ, UR54 ;  /* 0x00000036ff037e24 */ /* 0x000fe2000f8e00ff */
[----:B------:R-:W-:Y:S02]  /*8f00*/  UIADD3 UR4, UPT, UPT, UR54, 0x1, URZ ;  /* 0x0000000136047890 */ /* 0x000fe4000fffe0ff */
[----:B------:R-:W-:Y:S02]  /*8f10*/  ISETP.NE.U32.OR P0, PT, R76, 0x1, !P0 ;  /* 0x000000014c00780c */ /* 0x000fe40004705470 */
[----:B------:R-:W-:Y:S04]  /*8f20*/  UISETP.NE.AND UP0, UPT, UR4, 0x3, UPT ;  /* 0x000000030400788c */ /* 0x000fe8000bf05270 */
[----:B------:R-:W-:Y:S07]  /*8f30*/  USEL UR54, UR4, URZ, UP0 ;  /* 0x000000ff04367287 */ /* 0x000fee0008000000 */
[----:B------:R-:W-:Y:S05]  /*8f40*/  @P0 LEA R3, R3, UR52, 0x3 ;  /* 0x0000003403030c11 */ /* 0x000fea000f8e18ff */
[----:B------:R-:W-:Y:S05]  /*8f50*/  @P0 VIADD R3, R3, 0x118 ;  /* 0x0000011803030836 */ /* 0x000fea0000000000 */
[----:B--2---:R-:W-:Y:S04]  /*8f60*/  @P0 PRMT R2, R2, 0x654, R3 ;  /* 0x0000065402020816 */ /* 0x004fe80000000003 */
[----:B------:R2:W-:Y:S03]  /*8f70*/  @P0 SYNCS.ARRIVE.TRANS64.RED.A1T0 RZ, [R2+URZ], RZ ;  /* 0x000000ff02ff09a7 */ /* 0x0005e600081004ff */
.L_x_133:
[----:B------:R-:W-:Y:S01]  /*8f80*/  R2UR UR5, R63 ;  /* 0x000000003f0572ca */ /* 0x000fe200000e0000 */
[----:B------:R-:W-:Y:S01]  /*8f90*/  UIADD3 UR56, UPT, UPT, UR56, 0x2, URZ ;  /* 0x0000000238387890 */ /* 0x000fe2000fffe0ff */
[----:B------:R-:W-:Y:S02]  /*8fa0*/  R2UR UR4, R64 ;  /* 0x00000000400472ca */ /* 0x000fe400000e0000 */
[----:B------:R-:W-:Y:S02]  /*8fb0*/  LOP3.LUT P0, RZ, R58, 0x1, RZ, 0xc0, !PT ;  /* 0x000000013aff7812 */ /* 0x000fe4000780c0ff */
[----:B------:R-:W-:Y:S02]  /*8fc0*/  R2UR UR49, R74 ;  /* 0x000000004a3172ca */ /* 0x000fe400000e0000 */
[----:B------:R-:W-:Y:S02]  /*8fd0*/  ISETP.NE.AND P1, PT, R0, 0x2, PT ;  /* 0x000000020000780c */ /* 0x000fe40003f25270 */
[----:B------:R-:W-:Y:S02]  /*8fe0*/  LOP3.LUT R68, R68, 0x1, RZ, 0x3c, !PT ;  /* 0x0000000144447812 */ /* 0x000fe400078e3cff */
[----:B--2---:R-:W-:Y:S01]  /*8ff0*/  SEL R2, RZ, 0x1, P1 ;  /* 0x00000001ff027807 */ /* 0x004fe20000800000 */
[----:B------:R-:W-:Y:S01]  /*9000*/  UIADD3 UR19, UPT, UPT, UR36, UR5, URZ ;  /* 0x0000000524137290 */ /* 0x000fe2000fffe0ff */
[----:B------:R-:W-:Y:S01]  /*9010*/  SEL R22, R0, RZ, P1 ;  /* 0x000000ff00167207 */ /* 0x000fe20000800000 */
[----:B------:R-:W-:Y:S01]  /*9020*/  UIADD3 UR21, UPT, UPT, UR37, UR4, URZ ;  /* 0x0000000425157290 */ /* 0x000fe2000fffe0ff */
[----:B------:R-:W-:Y:S01]  /*9030*/  LOP3.LUT R69, R69, R2, RZ, 0x3c, !PT ;  /* 0x0000000245457212 */ /* 0x000fe200078e3cff */
[----:B------:R-:W-:Y:S10]  /*9040*/  @P0 BRA `(.L_x_134) ;  /* 0xffffffd800000947 */ /* 0x000ff4000383ffff */
[----:B------:R-:W-:-:S13]  /*9050*/  R2UR UR4, R65 ;  /* 0x00000000410472ca */ /* 0x000fda00000e0000 */
[----:B------:R-:W-:-:S09]  /*9060*/  UISETP.NE.AND UP0, UPT, UR4, URZ, UPT ;  /* 0x000000ff0400728c */ /* 0x000fd2000bf05270 */
[----:B------:R-:W-:Y:S05]  /*9070*/  BRA.U !UP0, `(.L_x_135) ;  /* 0x0000000108487547 */ /* 0x000fea000b800000 */
[----:B------:R-:W2:Y:S02]  /*9080*/  LDCU.64 UR4, c[0x0][0x890] ;  /* 0x00011200ff0477ac */ /* 0x000ea40008000a00 */
[----:B--2---:R-:W-:-:S04]  /*9090*/  UISETP.NE.U32.AND UP0, UPT, UR4, URZ, UPT ;  /* 0x000000ff0400728c */ /* 0x004fc8000bf05070 */
[----:B------:R-:W-:-:S09]  /*90a0*/  UISETP.NE.AND.EX UP0, UPT, UR5, URZ, UPT, UP0 ;  /* 0x000000ff0500728c */ /* 0x000fd2000bf05300 */
[----:B------:R-:W-:Y:S05]  /*90b0*/  BRA.U UP0, `(.L_x_136) ;  /* 0x00000001000c7547 */ /* 0x000fea000b800000 */
[----:B------:R-:W-:-:S13]  /*90c0*/  FSETP.NEU.AND P0, PT, R27, RZ, PT ;  /* 0x000000ff1b00720b */ /* 0x000fda0003f0d000 */
[----:B------:R-:W-:Y:S05]  /*90d0*/  @!P0 EXIT ;  /* 0x000000000000894d */ /* 0x000fea0003800000 */
[----:B------:R-:W-:Y:S05]  /*90e0*/  BRA `(.L_x_135) ;  /* 0x00000000002c7947 */ /* 0x000fea0003800000 */
.L_x_136:
[----:B------:R-:W-:Y:S01]  /*90f0*/  ISETP.NE.AND P0, PT, R75, RZ, PT ;  /* 0x000000ff4b00720c */ /* 0x000fe20003f05270 */
[----:B------:R-:W-:-:S12]  /*9100*/  BSSY.RECONVERGENT B0, `(.L_x_135) ;  /* 0x0000009000007945 */ /* 0x000fd80003800200 */
[----:B------:R-:W-:Y:S05]  /*9110*/  @P0 BRA `(.L_x_137) ;  /* 0x0000000000140947 */ /* 0x000fea0003800000 */
[----:B------:R-:W2:Y:S02]  /*9120*/  LDCU.64 UR4, c[0x0][0x888] ;  /* 0x00011100ff0477ac */ /* 0x000ea40008000a00 */
[----:B--2---:R-:W-:-:S04]  /*9130*/  ISETP.NE.U32.AND P0, PT, RZ, UR4, PT ;  /* 0x00000004ff007c0c */ /* 0x004fc8000bf05070 */
[----:B------:R-:W-:-:S13]  /*9140*/  ISETP.NE.AND.EX P0, PT, RZ, UR5, PT, P0 ;  /* 0x00000005ff007c0c */ /* 0x000fda000bf05300 */
[----:B------:R-:W-:Y:S05]  /*9150*/  @!P0 EXIT ;  /* 0x000000000000894d */ /* 0x000fea0003800000 */
[----:B------:R-:W-:Y:S05]  /*9160*/  BRA `(.L_x_138) ;  /* 0x0000000000087947 */ /* 0x000fea0003800000 */
.L_x_137:
[----:B------:R-:W-:-:S13]  /*9170*/  FSETP.NEU.AND P0, PT, R27, RZ, PT ;  /* 0x000000ff1b00720b */ /* 0x000fda0003f0d000 */
[----:B------:R-:W-:Y:S05]  /*9180*/  @!P0 EXIT ;  /* 0x000000000000894d */ /* 0x000fea0003800000 */
.L_x_138:
[----:B------:R-:W-:Y:S05]  /*9190*/  BSYNC.RECONVERGENT B0 ;  /* 0x0000000000007941 */ /* 0x000fea0003800200 */
.L_x_135:
[----:B------:R-:W2:Y:S01]  /*91a0*/  S2UR UR5, SR_CgaCtaId ;  /* 0x00000000000579c3 */ /* 0x000ea20000008800 */
[----:B------:R-:W-:Y:S01]  /*91b0*/  ULEA UR4, UR54, UR52, 0x3 ;  /* 0x0000003436047291 */ /* 0x000fe2000f8e18ff */
[----:B------:R-:W-:-:S04]  /*91c0*/  DEPBAR.LE SB0, 0x0 ;  /* 0x000080000000791a */ /* 0x000fc80000000000 */
[----:B------:R-:W-:-:S04]  /*91d0*/  UIADD3 UR4, UPT, UPT, UR4, 0x118, URZ ;  /* 0x0000011804047890 */ /* 0x000fc8000fffe0ff */
[----:B--2---:R-:W-:-:S09]  /*91e0*/  UPRMT UR4, UR5, 0x654, UR4 ;  /* 0x0000065405047896 */ /* 0x004fd20008000004 */
[----:B------:R-:W-:Y:S01]  /*91f0*/  SYNCS.ARRIVE.TRANS64.RED.A1T0 RZ, [UR4], RZ ;  /* 0x000000ffffff79a7 */ /* 0x000fe20008100404 */
[----:B------:R-:W-:Y:S05]  /*9200*/  EXIT ;  /* 0x000000000000794d */ /* 0x000fea0003800000 */
.L_x_25:
[----:B------:R-:W-:Y:S07]  /*9210*/  MOV R0, UR11 ;  /* 0x0000000b00007c02 */ /* 0x000fee0008000f00 */
.L_x_139:
[----:B-1----:R1:W3:Y:S02]  /*9220*/  SYNCS.PHASECHK.TRANS64.TRYWAIT P0, [R0+URZ+0x80], R5 ;  /* 0x00008005000075a7 */ /* 0x0022e400080011ff */
[----:B---3--:R-:W-:Y:S05]  /*9230*/  @!P0 NANOSLEEP.SYNCS 0x989680 ;  /* 0x009896800000895d */ /* 0x008fea0003900000 */
[----:B------:R-:W3:Y:S02]  /*9240*/  @!P0 SYNCS.PHASECHK.TRANS64 P0, [R0+URZ+0x80], R5 ;  /* 0x00008005000085a7 */ /* 0x000ee400080010ff */
[----:B---3--:R-:W-:Y:S05]  /*9250*/  @!P0 BRA `(.L_x_139) ;  /* 0xfffffffc00f08947 */ /* 0x008fea000383ffff */
[----:B------:R-:W-:Y:S05]  /*9260*/  BRA `(.L_x_24) ;  /* 0xffffff8c005c7947 */ /* 0x000fea000383ffff */
.L_x_32:
[----:B------:R-:W-:Y:S07]  /*9270*/  MOV R0, UR21 ;  /* 0x0000001500007c02 */ /* 0x000fee0008000f00 */
.L_x_140:
[----:B-1----:R1:W3:Y:S02]  /*9280*/  SYNCS.PHASECHK.TRANS64.TRYWAIT P0, [R0+URZ+0x80], R5 ;  /* 0x00008005000075a7 */ /* 0x0022e400080011ff */
[----:B---3--:R-:W-:Y:S05]  /*9290*/  @!P0 NANOSLEEP.SYNCS 0x989680 ;  /* 0x009896800000895d */ /* 0x008fea0003900000 */
[----:B------:R-:W3:Y:S02]  /*92a0*/  @!P0 SYNCS.PHASECHK.TRANS64 P0, [R0+URZ+0x80], R5 ;  /* 0x00008005000085a7 */ /* 0x000ee400080010ff */
[----:B---3--:R-:W-:Y:S05]  /*92b0*/  @!P0 BRA `(.L_x_140) ;  /* 0xfffffffc00f08947 */ /* 0x008fea000383ffff */
[----:B------:R-:W-:Y:S05]  /*92c0*/  BRA `(.L_x_31) ;  /* 0xffffff90009c7947 */ /* 0x000fea000383ffff */
.L_x_37:
[----:B-1----:R-:W-:-:S07]  /*92d0*/  MOV R0, UR27 ;  /* 0x0000001b00007c02 */ /* 0x002fce0008000f00 */
.L_x_141:
[----:B-1----:R1:W2:Y:S02]  /*92e0*/  SYNCS.PHASECHK.TRANS64.TRYWAIT P0, [R0+URZ+0x140], R3 ;  /* 0x00014003000075a7 */ /* 0x0022a400080011ff */
[----:B--2---:R-:W-:Y:S05]  /*92f0*/  @!P0 NANOSLEEP.SYNCS 0x989680 ;  /* 0x009896800000895d */ /* 0x004fea0003900000 */
[----:B------:R-:W2:Y:S02]  /*9300*/  @!P0 SYNCS.PHASECHK.TRANS64 P0, [R0+URZ+0x140], R3 ;  /* 0x00014003000085a7 */ /* 0x000ea400080010ff */
[----:B--2---:R-:W-:Y:S05]  /*9310*/  @!P0 BRA `(.L_x_141) ;  /* 0xfffffffc00f08947 */ /* 0x004fea000383ffff */
[----:B------:R-:W-:Y:S05]  /*9320*/  BRA `(.L_x_142) ;  /* 0xffffff94007c7947 */ /* 0x000fea000383ffff */
.L_x_41:
[----:B------:R-:W-:-:S07]  /*9330*/  MOV R0, UR4 ;  /* 0x0000000400007c02 */ /* 0x000fce0008000f00 */
.L_x_143:
[----:B-1----:R1:W2:Y:S02]  /*9340*/  SYNCS.PHASECHK.TRANS64.TRYWAIT P0, [R0+URZ], R3 ;  /* 0x00000003000075a7 */ /* 0x0022a400080011ff */
[----:B--2---:R-:W-:Y:S05]  /*9350*/  @!P0 NANOSLEEP.SYNCS 0x989680 ;  /* 0x009896800000895d */ /* 0x004fea0003900000 */
[----:B------:R-:W2:Y:S02]  /*9360*/  @!P0 SYNCS.PHASECHK.TRANS64 P0, [R0+URZ], R3 ;  /* 0x00000003000085a7 */ /* 0x000ea400080010ff */
[----:B--2---:R-:W-:Y:S05]  /*9370*/  @!P0 BRA `(.L_x_143) ;  /* 0xfffffffc00f08947 */ /* 0x004fea000383ffff */
[----:B------:R-:W-:Y:S05]  /*9380*/  BRA `(.L_x_144) ;  /* 0xffffff9c00107947 */ /* 0x000fea000383ffff */
.L_x_42:
[----:B------:R-:W-:-:S07]  /*9390*/  MOV R0, UR5 ;  /* 0x0000000500007c02 */ /* 0x000fce0008000f00 */
.L_x_145:
[----:B-1----:R1:W2:Y:S02]  /*93a0*/  SYNCS.PHASECHK.TRANS64.TRYWAIT P0, [R0+URZ], R3 ;  /* 0x00000003000075a7 */ /* 0x0022a400080011ff */
[----:B--2---:R-:W-:Y:S05]  /*93b0*/  @!P0 NANOSLEEP.SYNCS 0x989680 ;  /* 0x009896800000895d */ /* 0x004fea0003900000 */
[----:B------:R-:W2:Y:S02]  /*93c0*/  @!P0 SYNCS.PHASECHK.TRANS64 P0, [R0+URZ], R3 ;  /* 0x00000003000085a7 */ /* 0x000ea400080010ff */
[----:B--2---:R-:W-:Y:S05]  /*93d0*/  @!P0 BRA `(.L_x_145) ;  /* 0xfffffffc00f08947 */ /* 0x004fea000383ffff */
[----:B------:R-:W-:Y:S05]  /*93e0*/  BRA `(.L_x_146) ;  /* 0xffffff9c00207947 */ /* 0x000fea000383ffff */
.L_x_43:
[----:B------:R-:W-:-:S07]  /*93f0*/  MOV R0, UR5 ;  /* 0x0000000500007c02 */ /* 0x000fce0008000f00 */
.L_x_147:
[----:B-1----:R1:W2:Y:S02]  /*9400*/  SYNCS.PHASECHK.TRANS64.TRYWAIT P0, [R0+URZ], R3 ;  /* 0x00000003000075a7 */ /* 0x0022a400080011ff */
[----:B--2---:R-:W-:Y:S05]  /*9410*/  @!P0 NANOSLEEP.SYNCS 0x989680 ;  /* 0x009896800000895d */ /* 0x004fea0003900000 */
[----:B------:R-:W2:Y:S02]  /*9420*/  @!P0 SYNCS.PHASECHK.TRANS64 P0, [R0+URZ], R3 ;  /* 0x00000003000085a7 */ /* 0x000ea400080010ff */
[----:B--2---:R-:W-:Y:S05]  /*9430*/  @!P0 BRA `(.L_x_147) ;  /* 0xfffffffc00f08947 */ /* 0x004fea000383ffff */
[----:B------:R-:W-:Y:S05]  /*9440*/  BRA `(.L_x_148) ;  /* 0xffffff9c00307947 */ /* 0x000fea000383ffff */
.L_x_44:
[----:B------:R-:W-:-:S07]  /*9450*/  MOV R0, UR5 ;  /* 0x0000000500007c02 */ /* 0x000fce0008000f00 */
.L_x_149:
[----:B-1----:R1:W2:Y:S02]  /*9460*/  SYNCS.PHASECHK.TRANS64.TRYWAIT P0, [R0+URZ], R3 ;  /* 0x00000003000075a7 */ /* 0x0022a400080011ff */
[----:B--2---:R-:W-:Y:S05]  /*9470*/  @!P0 NANOSLEEP.SYNCS 0x989680 ;  /* 0x009896800000895d */ /* 0x004fea0003900000 */
[----:B------:R-:W2:Y:S02]  /*9480*/  @!P0 SYNCS.PHASECHK.TRANS64 P0, [R0+URZ], R3 ;  /* 0x00000003000085a7 */ /* 0x000ea400080010ff */
[----:B--2---:R-:W-:Y:S05]  /*9490*/  @!P0 BRA `(.L_x_149) ;  /* 0xfffffffc00f08947 */ /* 0x004fea000383ffff */
[----:B------:R-:W-:Y:S05]  /*94a0*/  BRA `(.L_x_150) ;  /* 0xffffff9c00407947 */ /* 0x000fea000383ffff */
.L_x_45:
[----:B------:R-:W-:-:S07]  /*94b0*/  MOV R0, UR5 ;  /* 0x0000000500007c02 */ /* 0x000fce0008000f00 */
.L_x_151:
[----:B-1----:R1:W2:Y:S02]  /*94c0*/  SYNCS.PHASECHK.TRANS64.TRYWAIT P0, [R0+URZ], R3 ;  /* 0x00000003000075a7 */ /* 0x0022a400080011ff */
[----:B--2---:R-:W-:Y:S05]  /*94d0*/  @!P0 NANOSLEEP.SYNCS 0x989680 ;  /* 0x009896800000895d */ /* 0x004fea0003900000 */
[----:B------:R-:W2:Y:S02]  /*94e0*/  @!P0 SYNCS.PHASECHK.TRANS64 P0, [R0+URZ], R3 ;  /* 0x00000003000085a7 */ /* 0x000ea400080010ff */
[----:B--2---:R-:W-:Y:S05]  /*94f0*/  @!P0 BRA `(.L_x_151) ;  /* 0xfffffffc00f08947 */ /* 0x004fea000383ffff */
[----:B------:R-:W-:Y:S05]  /*9500*/  BRA `(.L_x_152) ;  /* 0xffffff9c00507947 */ /* 0x000fea000383ffff */
.L_x_46:
[----:B------:R-:W-:-:S07]  /*9510*/  MOV R0, UR5 ;  /* 0x0000000500007c02 */ /* 0x000fce0008000f00 */
.L_x_153:
[----:B-1----:R1:W2:Y:S02]  /*9520*/  SYNCS.PHASECHK.TRANS64.TRYWAIT P0, [R0+URZ], R3 ;  /* 0x00000003000075a7 */ /* 0x0022a400080011ff */
[----:B--2---:R-:W-:Y:S05]  /*9530*/  @!P0 NANOSLEEP.SYNCS 0x989680 ;  /* 0x009896800000895d */ /* 0x004fea0003900000 */
[----:B------:R-:W2:Y:S02]  /*9540*/  @!P0 SYNCS.PHASECHK.TRANS64 P0, [R0+URZ], R3 ;  /* 0x00000003000085a7 */ /* 0x000ea400080010ff */
[----:B--2---:R-:W-:Y:S05]  /*9550*/  @!P0 BRA `(.L_x_153) ;  /* 0xfffffffc00f08947 */ /* 0x004fea000383ffff */
[----:B------:R-:W-:Y:S05]  /*9560*/  BRA `(.L_x_154) ;  /* 0xffffff9c00607947 */ /* 0x000fea000383ffff */
.L_x_47:
[----:B------:R-:W-:-:S07]  /*9570*/  MOV R0, UR5 ;  /* 0x0000000500007c02 */ /* 0x000fce0008000f00 */
.L_x_155:
[----:B-1----:R1:W2:Y:S02]  /*9580*/  SYNCS.PHASECHK.TRANS64.TRYWAIT P0, [R0+URZ], R3 ;  /* 0x00000003000075a7 */ /* 0x0022a400080011ff */
[----:B--2---:R-:W-:Y:S05]  /*9590*/  @!P0 NANOSLEEP.SYNCS 0x989680 ;  /* 0x009896800000895d */ /* 0x004fea0003900000 */
[----:B------:R-:W2:Y:S02]  /*95a0*/  @!P0 SYNCS.PHASECHK.TRANS64 P0, [R0+URZ], R3 ;  /* 0x00000003000085a7 */ /* 0x000ea400080010ff */
[----:B--2---:R-:W-:Y:S05]  /*95b0*/  @!P0 BRA `(.L_x_155) ;  /* 0xfffffffc00f08947 */ /* 0x004fea000383ffff */
[----:B------:R-:W-:Y:S05]  /*95c0*/  BRA `(.L_x_156) ;  /* 0xffffff9c00707947 */ /* 0x000fea000383ffff */
.L_x_48:
[----:B------:R-:W-:-:S07]  /*95d0*/  MOV R0, UR5 ;  /* 0x0000000500007c02 */ /* 0x000fce0008000f00 */
.L_x_157:
[----:B-1----:R1:W2:Y:S02]  /*95e0*/  SYNCS.PHASECHK.TRANS64.TRYWAIT P0, [R0+URZ], R3 ;  /* 0x00000003000075a7 */ /* 0x0022a400080011ff */
[----:B--2---:R-:W-:Y:S05]  /*95f0*/  @!P0 NANOSLEEP.SYNCS 0x989680 ;  /* 0x009896800000895d */ /* 0x004fea0003900000 */
[----:B------:R-:W2:Y:S02]  /*9600*/  @!P0 SYNCS.PHASECHK.TRANS64 P0, [R0+URZ], R3 ;  /* 0x00000003000085a7 */ /* 0x000ea400080010ff */
[----:B--2---:R-:W-:Y:S05]  /*9610*/  @!P0 BRA `(.L_x_157) ;  /* 0xfffffffc00f08947 */ /* 0x004fea000383ffff */
[----:B------:R-:W-:Y:S05]  /*9620*/  BRA `(.L_x_158) ;  /* 0xffffff9c00807947 */ /* 0x000fea000383ffff */
.L_x_49:
[----:B------:R-:W-:-:S07]  /*9630*/  MOV R0, UR5 ;  /* 0x0000000500007c02 */ /* 0x000fce0008000f00 */
.L_x_159:
[----:B-1----:R1:W2:Y:S02]  /*9640*/  SYNCS.PHASECHK.TRANS64.TRYWAIT P0, [R0+URZ], R3 ;  /* 0x00000003000075a7 */ /* 0x0022a400080011ff */
[----:B--2---:R-:W-:Y:S05]  /*9650*/  @!P0 NANOSLEEP.SYNCS 0x989680 ;  /* 0x009896800000895d */ /* 0x004fea0003900000 */
[----:B------:R-:W2:Y:S02]  /*9660*/  @!P0 SYNCS.PHASECHK.TRANS64 P0, [R0+URZ], R3 ;  /* 0x00000003000085a7 */ /* 0x000ea400080010ff */
[----:B--2---:R-:W-:Y:S05]  /*9670*/  @!P0 BRA `(.L_x_159) ;  /* 0xfffffffc00f08947 */ /* 0x004fea000383ffff */
[----:B------:R-:W-:Y:S05]  /*9680*/  BRA `(.L_x_160) ;  /* 0xffffff9c00907947 */ /* 0x000fea000383ffff */
.L_x_50:
[----:B------:R-:W-:-:S07]  /*9690*/  MOV R0, UR5 ;  /* 0x0000000500007c02 */ /* 0x000fce0008000f00 */
.L_x_161:
[----:B-1----:R1:W2:Y:S02]  /*96a0*/  SYNCS.PHASECHK.TRANS64.TRYWAIT P0, [R0+URZ], R3 ;  /* 0x00000003000075a7 */ /* 0x0022a400080011ff */
[----:B--2---:R-:W-:Y:S05]  /*96b0*/  @!P0 NANOSLEEP.SYNCS 0x989680 ;  /* 0x009896800000895d */ /* 0x004fea0003900000 */
[----:B------:R-:W2:Y:S02]  /*96c0*/  @!P0 SYNCS.PHASECHK.TRANS64 P0, [R0+URZ], R3 ;  /* 0x00000003000085a7 */ /* 0x000ea400080010ff */
[----:B--2---:R-:W-:Y:S05]  /*96d0*/  @!P0 BRA `(.L_x_161) ;  /* 0xfffffffc00f08947 */ /* 0x004fea000383ffff */
[----:B------:R-:W-:Y:S05]  /*96e0*/  BRA `(.L_x_162) ;  /* 0xffffff9c00a07947 */ /* 0x000fea000383ffff */
.L_x_51:
[----:B------:R-:W-:-:S07]  /*96f0*/  MOV R0, UR5 ;  /* 0x0000000500007c02 */ /* 0x000fce0008000f00 */
.L_x_163:
[----:B-1----:R1:W2:Y:S02]  /*9700*/  SYNCS.PHASECHK.TRANS64.TRYWAIT P0, [R0+URZ], R3 ;  /* 0x00000003000075a7 */ /* 0x0022a400080011ff */
[----:B--2---:R-:W-:Y:S05]  /*9710*/  @!P0 NANOSLEEP.SYNCS 0x989680 ;  /* 0x009896800000895d */ /* 0x004fea0003900000 */
[----:B------:R-:W2:Y:S02]  /*9720*/  @!P0 SYNCS.PHASECHK.TRANS64 P0, [R0+URZ], R3 ;  /* 0x00000003000085a7 */ /* 0x000ea400080010ff */
[----:B--2---:R-:W-:Y:S05]  /*9730*/  @!P0 BRA `(.L_x_163) ;  /* 0xfffffffc00f08947 */ /* 0x004fea000383ffff */
[----:B------:R-:W-:Y:S05]  /*9740*/  BRA `(.L_x_164) ;  /* 0xffffff9c00b07947 */ /* 0x000fea000383ffff */
.L_x_52:
[----:B------:R-:W-:-:S07]  /*9750*/  MOV R0, UR5 ;  /* 0x0000000500007c02 */ /* 0x000fce0008000f00 */
.L_x_165:
[----:B-1----:R1:W2:Y:S02]  /*9760*/  SYNCS.PHASECHK.TRANS64.TRYWAIT P0, [R0+URZ], R3 ;  /* 0x00000003000075a7 */ /* 0x0022a400080011ff */
[----:B--2---:R-:W-:Y:S05]  /*9770*/  @!P0 NANOSLEEP.SYNCS 0x989680 ;  /* 0x009896800000895d */ /* 0x004fea0003900000 */
[----:B------:R-:W2:Y:S02]  /*9780*/  @!P0 SYNCS.PHASECHK.TRANS64 P0, [R0+URZ], R3 ;  /* 0x00000003000085a7 */ /* 0x000ea400080010ff */
[----:B--2---:R-:W-:Y:S05]  /*9790*/  @!P0 BRA `(.L_x_165) ;  /* 0xfffffffc00f08947 */ /* 0x004fea000383ffff */
[----:B------:R-:W-:Y:S05]  /*97a0*/  BRA `(.L_x_166) ;  /* 0xffffff9c00c07947 */ /* 0x000fea000383ffff */
.L_x_53:
[----:B------:R-:W-:-:S07]  /*97b0*/  MOV R0, UR5 ;  /* 0x0000000500007c02 */ /* 0x000fce0008000f00 */
.L_x_167:
[----:B-1----:R1:W2:Y:S02]  /*97c0*/  SYNCS.PHASECHK.TRANS64.TRYWAIT P0, [R0+URZ], R3 ;  /* 0x00000003000075a7 */ /* 0x0022a400080011ff */
[----:B--2---:R-:W-:Y:S05]  /*97d0*/  @!P0 NANOSLEEP.SYNCS 0x989680 ;  /* 0x009896800000895d */ /* 0x004fea0003900000 */
[----:B------:R-:W2:Y:S02]  /*97e0*/  @!P0 SYNCS.PHASECHK.TRANS64 P0, [R0+URZ], R3 ;  /* 0x00000003000085a7 */ /* 0x000ea400080010ff */
[----:B--2---:R-:W-:Y:S05]  /*97f0*/  @!P0 BRA `(.L_x_167) ;  /* 0xfffffffc00f08947 */ /* 0x004fea000383ffff */
[----:B------:R-:W-:Y:S05]  /*9800*/  BRA `(.L_x_168) ;  /* 0xffffff9c00d07947 */ /* 0x000fea000383ffff */
.L_x_54:
[----:B------:R-:W-:-:S07]  /*9810*/  MOV R0, UR5 ;  /* 0x0000000500007c02 */ /* 0x000fce0008000f00 */
.L_x_169:
[----:B-1----:R1:W2:Y:S02]  /*9820*/  SYNCS.PHASECHK.TRANS64.TRYWAIT P0, [R0+URZ], R3 ;  /* 0x00000003000075a7 */ /* 0x0022a400080011ff */
[----:B--2---:R-:W-:Y:S05]  /*9830*/  @!P0 NANOSLEEP.SYNCS 0x989680 ;  /* 0x009896800000895d */ /* 0x004fea0003900000 */
[----:B------:R-:W2:Y:S02]  /*9840*/  @!P0 SYNCS.PHASECHK.TRANS64 P0, [R0+URZ], R3 ;  /* 0x00000003000085a7 */ /* 0x000ea400080010ff */
[----:B--2---:R-:W-:Y:S05]  /*9850*/  @!P0 BRA `(.L_x_169) ;  /* 0xfffffffc00f08947 */ /* 0x004fea000383ffff */
[----:B------:R-:W-:Y:S05]  /*9860*/  BRA `(.L_x_170) ;  /* 0xffffff9c00e07947 */ /* 0x000fea000383ffff */
.L_x_55:
[----:B------:R-:W-:-:S07]  /*9870*/  MOV R0, UR5 ;  /* 0x0000000500007c02 */ /* 0x000fce0008000f00 */
.L_x_171:
[----:B-1----:R1:W2:Y:S02]  /*9880*/  SYNCS.PHASECHK.TRANS64.TRYWAIT P0, [R0+URZ], R3 ;  /* 0x00000003000075a7 */ /* 0x0022a400080011ff */
[----:B--2---:R-:W-:Y:S05]  /*9890*/  @!P0 NANOSLEEP.SYNCS 0x989680 ;  /* 0x009896800000895d */ /* 0x004fea0003900000 */
[----:B------:R-:W2:Y:S02]  /*98a0*/  @!P0 SYNCS.PHASECHK.TRANS64 P0, [R0+URZ], R3 ;  /* 0x00000003000085a7 */ /* 0x000ea400080010ff */
[----:B--2---:R-:W-:Y:S05]  /*98b0*/  @!P0 BRA `(.L_x_171) ;  /* 0xfffffffc00f08947 */ /* 0x004fea000383ffff */
[----:B------:R-:W-:Y:S05]  /*98c0*/  BRA `(.L_x_172) ;  /* 0xffffff9c00f07947 */ /* 0x000fea000383ffff */
.L_x_58:
[----:B------:R-:W-:-:S07]  /*98d0*/  MOV R4, UR4 ;  /* 0x0000000400047c02 */ /* 0x000fce0008000f00 */
.L_x_173:
[----:B--2---:R2:W3:Y:S02]  /*98e0*/  SYNCS.PHASECHK.TRANS64.TRYWAIT P1, [R4+URZ+0x148], R7 ;  /* 0x00014807040075a7 */ /* 0x0044e400080211ff */
[----:B---3--:R-:W-:Y:S05]  /*98f0*/  @!P1 NANOSLEEP.SYNCS 0x989680 ;  /* 0x009896800000995d */ /* 0x008fea0003900000 */
[----:B------:R-:W3:Y:S02]  /*9900*/  @!P1 SYNCS.PHASECHK.TRANS64 P1, [R4+URZ+0x148], R7 ;  /* 0x00014807040095a7 */ /* 0x000ee400080210ff */
[----:B---3--:R-:W-:Y:S05]  /*9910*/  @!P1 BRA `(.L_x_173) ;  /* 0xfffffffc00f09947 */ /* 0x008fea000383ffff */
[----:B------:R-:W-:Y:S05]  /*9920*/  BRA `(.L_x_174) ;  /* 0xffffffa000607947 */ /* 0x000fea000383ffff */
.L_x_59:
[----:B--2---:R-:W-:-:S07]  /*9930*/  MOV R4, UR4 ;  /* 0x0000000400047c02 */ /* 0x004fce0008000f00 */
.L_x_175:
[----:B--2---:R2:W3:Y:S02]  /*9940*/  SYNCS.PHASECHK.TRANS64.TRYWAIT P1, [R4+URZ+0x140], R5 ;  /* 0x00014005040075a7 */ /* 0x0044e400080211ff */
[----:B---3--:R-:W-:Y:S05]  /*9950*/  @!P1 NANOSLEEP.SYNCS 0x989680 ;  /* 0x009896800000995d */ /* 0x008fea0003900000 */
[----:B------:R-:W3:Y:S02]  /*9960*/  @!P1 SYNCS.PHASECHK.TRANS64 P1, [R4+URZ+0x140], R5 ;  /* 0x00014005040095a7 */ /* 0x000ee400080210ff */
[----:B---3--:R-:W-:Y:S05]  /*9970*/  @!P1 BRA `(.L_x_175) ;  /* 0xfffffffc00f09947 */ /* 0x008fea000383ffff */
[----:B------:R-:W-:Y:S05]  /*9980*/  BRA `(.L_x_176) ;  /* 0xffffffa000687947 */ /* 0x000fea000383ffff */
.L_x_69:
[----:B--2---:R-:W-:-:S04]  /*9990*/  MOV R5, UR5 ;  /* 0x0000000500057c02 */ /* 0x004fc80008000f00 */
[----:B------:R2:W3:Y:S03]  /*99a0*/  SYNCS.PHASECHK.TRANS64.TRYWAIT P0, [R5+URZ+0x8], R6 ;  /* 0x00000806050075a7 */ /* 0x0004e600080011ff */
[----:B---3--:R-:W-:Y:S05]  /*99b0*/  @!P0 NANOSLEEP.SYNCS 0x989680 ;  /* 0x009896800000895d */ /* 0x008fea0003900000 */
[----:B------:R-:W3:Y:S02]  /*99c0*/  @!P0 SYNCS.PHASECHK.TRANS64 P0, [R5+URZ+0x8], R6 ;  /* 0x00000806050085a7 */ /* 0x000ee400080010ff */
[----:B---3--:R-:W-:Y:S05]  /*99d0*/  @!P0 BRA `(.L_x_69) ;  /* 0xfffffffc00ec8947 */ /* 0x008fea000383ffff */
[----:B------:R-:W-:Y:S05]  /*99e0*/  BRA `(.L_x_68) ;  /* 0xffffffa400347947 */ /* 0x000fea000383ffff */
.L_x_71:
[----:B------:R-:W-:Y:S01]  /*99f0*/  BSSY B0, `(.L_x_177) ;  /* 0x0000006000007945 */ /* 0x000fe20003800000 */
[----:B------:R-:W-:-:S07]  /*9a00*/  MOV R15, 0xffffffff ;  /* 0xffffffff000f7802 */ /* 0x000fce0000000f00 */
[----:B-12--5:R-:W-:Y:S05]  /*9a10*/  WARPSYNC.COLLECTIVE R15, `(.L_x_178) ;  /* 0x000000000f0c7348 */ /* 0x026fea0003c00000 */
[----:B------:R-:W-:Y:S02]  /*9a20*/  ELECT P6, UR79, PT ;  /* 0x00000000004f782f */ /* 0x000fe400038c0000 */
[----:B------:R-:W-:Y:S01]  /*9a30*/  MOV R14, UR79 ;  /* 0x0000004f000e7c02 */ /* 0x000fe20008000f00 */
[----:B-12--5:R-:W-:Y:S10]  /*9a40*/  ENDCOLLECTIVE ;  /* 0x000000000000791b */ /* 0x026ff40003800000 */
.L_x_178:
[----:B------:R-:W-:Y:S05]  /*9a50*/  BSYNC B0 ;  /* 0x0000000000007941 */ /* 0x000fea0003800000 */
.L_x_177:
[----:B------:R-:W-:Y:S05]  /*9a60*/  BRA `(.L_x_179) ;  /* 0xffffffa400647947 */ /* 0x000fea000383ffff */
.L_x_73:
[----:B--2---:R-:W-:-:S04]  /*9a70*/  MOV R3, UR5 ;  /* 0x0000000500037c02 */ /* 0x004fc80008000f00 */
[----:B------:R2:W3:Y:S03]  /*9a80*/  SYNCS.PHASECHK.TRANS64.TRYWAIT P0, [R3+URZ+0x8], R4 ;  /* 0x00000804030075a7 */ /* 0x0004e600080011ff */
[----:B---3--:R-:W-:Y:S05]  /*9a90*/  @!P0 NANOSLEEP.SYNCS 0x989680 ;  /* 0x009896800000895d */ /* 0x008fea0003900000 */
[----:B------:R-:W3:Y:S02]  /*9aa0*/  @!P0 SYNCS.PHASECHK.TRANS64 P0, [R3+URZ+0x8], R4 ;  /* 0x00000804030085a7 */ /* 0x000ee400080010ff */
[----:B---3--:R-:W-:Y:S05]  /*9ab0*/  @!P0 BRA `(.L_x_73) ;  /* 0xfffffffc00ec8947 */ /* 0x008fea000383ffff */
[----:B------:R-:W-:Y:S05]  /*9ac0*/  BRA `(.L_x_72) ;  /* 0xffffffa400687947 */ /* 0x000fea000383ffff */
.L_x_74:
[----:B------:R-:W-:-:S07]  /*9ad0*/  MOV R0, UR21 ;  /* 0x0000001500007c02 */ /* 0x000fce0008000f00 */
.L_x_180:
[----:B-1----:R1:W2:Y:S02]  /*9ae0*/  SYNCS.PHASECHK.TRANS64.TRYWAIT P0, [R0+URZ+0x140], R5 ;  /* 0x00014005000075a7 */ /* 0x0022a400080011ff */
[----:B--2---:R-:W-:Y:S05]  /*9af0*/  @!P0 NANOSLEEP.SYNCS 0x989680 ;  /* 0x009896800000895d */ /* 0x004fea0003900000 */
[----:B------:R-:W2:Y:S02]  /*9b00*/  @!P0 SYNCS.PHASECHK.TRANS64 P0, [R0+URZ+0x140], R5 ;  /* 0x00014005000085a7 */ /* 0x000ea400080010ff */
[----:B--2---:R-:W-:Y:S05]  /*9b10*/  @!P0 BRA `(.L_x_180) ;  /* 0xfffffffc00f08947 */ /* 0x004fea000383ffff */
[----:B------:R-:W-:Y:S05]  /*9b20*/  BRA `(.L_x_181) ;  /* 0xffffffa800587947 */ /* 0x000fea000383ffff */
.L_x_76:
[----:B------:R-:W-:-:S07]  /*9b30*/  MOV R0, UR26 ;  /* 0x0000001a00007c02 */ /* 0x000fce0008000f00 */
.L_x_182:
[----:B--2---:R2:W3:Y:S02]  /*9b40*/  SYNCS.PHASECHK.TRANS64.TRYWAIT P0, [R0+URZ+0x160], R9 ;  /* 0x00016009000075a7 */ /* 0x0044e400080011ff */
[----:B---3--:R-:W-:Y:S05]  /*9b50*/  @!P0 NANOSLEEP.SYNCS 0x989680 ;  /* 0x009896800000895d */ /* 0x008fea0003900000 */
[----:B------:R-:W3:Y:S02]  /*9b60*/  @!P0 SYNCS.PHASECHK.TRANS64 P0, [R0+URZ+0x160], R9 ;  /* 0x00016009000085a7 */ /* 0x000ee400080010ff */
[----:B---3--:R-:W-:Y:S05]  /*9b70*/  @!P0 BRA `(.L_x_182) ;  /* 0xfffffffc00f08947 */ /* 0x008fea000383ffff */
[----:B------:R-:W-:Y:S05]  /*9b80*/  BRA `(.L_x_75) ;  /* 0xffffffa800747947 */ /* 0x000fea000383ffff */
.L_x_80:
[----:B--2---:R-:W-:Y:S07]  /*9b90*/  MOV R0, UR17 ;  /* 0x0000001100007c02 */ /* 0x004fee0008000f00 */
.L_x_183:
[----:B--2---:R2:W3:Y:S02]  /*9ba0*/  SYNCS.PHASECHK.TRANS64.TRYWAIT P0, [R0+URZ], R9 ;  /* 0x00000009000075a7 */ /* 0x0044e400080011ff */
[----:B---3--:R-:W-:Y:S05]  /*9bb0*/  @!P0 NANOSLEEP.SYNCS 0x989680 ;  /* 0x009896800000895d */ /* 0x008fea0003900000 */
[----:B------:R-:W3:Y:S02]  /*9bc0*/  @!P0 SYNCS.PHASECHK.TRANS64 P0, [R0+URZ], R9 ;  /* 0x00000009000085a7 */ /* 0x000ee400080010ff */
[----:B---3--:R-:W-:Y:S05]  /*9bd0*/  @!P0 BRA `(.L_x_183) ;  /* 0xfffffffc00f08947 */ /* 0x008fea000383ffff */
[----:B------:R-:W-:Y:S05]  /*9be0*/  BRA `(.L_x_79) ;  /* 0xffffffa800ac7947 */ /* 0x000fea000383ffff */
.L_x_84:
[----:B-1----:R-:W-:-:S07]  /*9bf0*/  MOV R0, UR4 ;  /* 0x0000000400007c02 */ /* 0x002fce0008000f00 */
.L_x_184:
[----:B-1----:R1:W2:Y:S02]  /*9c00*/  SYNCS.PHASECHK.TRANS64.TRYWAIT P0, [R0+URZ], R5 ;  /* 0x00000005000075a7 */ /* 0x0022a400080011ff */
[----:B--2---:R-:W-:Y:S05]  /*9c10*/  @!P0 NANOSLEEP.SYNCS 0x989680 ;  /* 0x009896800000895d */ /* 0x004fea0003900000 */
[----:B------:R-:W2:Y:S02]  /*9c20*/  @!P0 SYNCS.PHASECHK.TRANS64 P0, [R0+URZ], R5 ;  /* 0x00000005000085a7 */ /* 0x000ea400080010ff */
[----:B--2---:R-:W-:Y:S05]  /*9c30*/  @!P0 BRA `(.L_x_184) ;  /* 0xfffffffc00f08947 */ /* 0x004fea000383ffff */
[----:B------:R-:W-:Y:S05]  /*9c40*/  BRA `(.L_x_185) ;  /* 0xffffffac00ac7947 */ /* 0x000fea000383ffff */
.L_x_87:
[----:B------:R-:W-:-:S07]  /*9c50*/  MOV R0, UR21 ;  /* 0x0000001500007c02 */ /* 0x000fce0008000f00 */
.L_x_186:
[----:B-1----:R1:W2:Y:S02]  /*9c60*/  SYNCS.PHASECHK.TRANS64.TRYWAIT P1, [R0+URZ+0x170], R5 ;  /* 0x00017005000075a7 */ /* 0x0022a400080211ff */
[----:B--2---:R-:W-:Y:S05]  /*9c70*/  @!P1 NANOSLEEP.SYNCS 0x989680 ;  /* 0x009896800000995d */ /* 0x004fea0003900000 */
[----:B------:R-:W2:Y:S02]  /*9c80*/  @!P1 SYNCS.PHASECHK.TRANS64 P1, [R0+URZ+0x170], R5 ;  /* 0x00017005000095a7 */ /* 0x000ea400080210ff */
[----:B--2---:R-:W-:Y:S05]  /*9c90*/  @!P1 BRA `(.L_x_186) ;  /* 0xfffffffc00f09947 */ /* 0x004fea000383ffff */
[----:B------:R-:W-:Y:S05]  /*9ca0*/  BRA `(.L_x_187) ;  /* 0xffffffac00f87947 */ /* 0x000fea000383ffff */
.L_x_92:
[----:B------:R-:W-:Y:S07]  /*9cb0*/  MOV R0, UR31 ;  /* 0x0000001f00007c02 */ /* 0x000fee0008000f00 */
.L_x_188:
[----:B-1----:R1:W2:Y:S02]  /*9cc0*/  SYNCS.PHASECHK.TRANS64.TRYWAIT P0, [R0+URZ+0x140], R3 ;  /* 0x00014003000075a7 */ /* 0x0022a400080011ff */
[----:B--2---:R-:W-:Y:S05]  /*9cd0*/  @!P0 NANOSLEEP.SYNCS 0x989680 ;  /* 0x009896800000895d */ /* 0x004fea0003900000 */
[----:B------:R-:W2:Y:S02]  /*9ce0*/  @!P0 SYNCS.PHASECHK.TRANS64 P0, [R0+URZ+0x140], R3 ;  /* 0x00014003000085a7 */ /* 0x000ea400080010ff */
[----:B--2---:R-:W-:Y:S05]  /*9cf0*/  @!P0 BRA `(.L_x_188) ;  /* 0xfffffffc00f08947 */ /* 0x004fea000383ffff */
[----:B------:R-:W-:Y:S05]  /*9d00*/  BRA `(.L_x_189) ;  /* 0xffffffb400807947 */ /* 0x000fea000383ffff */
.L_x_95:
[----:B------:R-:W-:Y:S07]  /*9d10*/  MOV R3, UR31 ;  /* 0x0000001f00037c02 */ /* 0x000fee0008000f00 */
.L_x_190:
[----:B-1----:R1:W2:Y:S02]  /*9d20*/  SYNCS.PHASECHK.TRANS64.TRYWAIT P1, [R3+URZ+0x138], R12 ;  /* 0x0001380c030075a7 */ /* 0x0022a400080211ff */
[----:B--2---:R-:W-:Y:S05]  /*9d30*/  @!P1 NANOSLEEP.SYNCS 0x989680 ;  /* 0x009896800000995d */ /* 0x004fea0003900000 */
[----:B------:R-:W2:Y:S02]  /*9d40*/  @!P1 SYNCS.PHASECHK.TRANS64 P1, [R3+URZ+0x138], R12 ;  /* 0x0001380c030095a7 */ /* 0x000ea400080210ff */
[----:B--2---:R-:W-:Y:S05]  /*9d50*/  @!P1 BRA `(.L_x_190) ;  /* 0xfffffffc00f09947 */ /* 0x004fea000383ffff */
[----:B------:R-:W-:Y:S05]  /*9d60*/  BRA `(.L_x_94) ;  /* 0xffffffb800dc7947 */ /* 0x000fea000383ffff */
.L_x_98:
[----:B------:R-:W-:Y:S07]  /*9d70*/  MOV R0, UR4 ;  /* 0x0000000400007c02 */ /* 0x000fee0008000f00 */
.L_x_191:
[----:B-1----:R1:W2:Y:S02]  /*9d80*/  SYNCS.PHASECHK.TRANS64.TRYWAIT P1, [R0+URZ+0x118], R3 ;  /* 0x00011803000075a7 */ /* 0x0022a400080211ff */
[----:B--2---:R-:W-:Y:S05]  /*9d90*/  @!P1 NANOSLEEP.SYNCS 0x989680 ;  /* 0x009896800000995d */ /* 0x004fea0003900000 */
[----:B------:R-:W2:Y:S02]  /*9da0*/  @!P1 SYNCS.PHASECHK.TRANS64 P1, [R0+URZ+0x118], R3 ;  /* 0x00011803000095a7 */ /* 0x000ea400080210ff */
[----:B--2---:R-:W-:Y:S05]  /*9db0*/  @!P1 BRA `(.L_x_191) ;  /* 0xfffffffc00f09947 */ /* 0x004fea000383ffff */
[----:B------:R-:W-:Y:S05]  /*9dc0*/  BRA `(.L_x_192) ;  /* 0xffffffbc00fc7947 */ /* 0x000fea000383ffff */
.L_x_99:
[----:B------:R-:W-:Y:S07]  /*9dd0*/  MOV R0, UR5 ;  /* 0x0000000500007c02 */ /* 0x000fee0008000f00 */
.L_x_193:
[----:B-1----:R1:W2:Y:S02]  /*9de0*/  SYNCS.PHASECHK.TRANS64.TRYWAIT P0, [R0+URZ+0x118], R3 ;  /* 0x00011803000075a7 */ /* 0x0022a400080011ff */
[----:B--2---:R-:W-:Y:S05]  /*9df0*/  @!P0 NANOSLEEP.SYNCS 0x989680 ;  /* 0x009896800000895d */ /* 0x004fea0003900000 */
[----:B------:R-:W2:Y:S02]  /*9e00*/  @!P0 SYNCS.PHASECHK.TRANS64 P0, [R0+URZ+0x118], R3 ;  /* 0x00011803000085a7 */ /* 0x000ea400080010ff */
[----:B--2---:R-:W-:Y:S05]  /*9e10*/  @!P0 BRA `(.L_x_193) ;  /* 0xfffffffc00f08947 */ /* 0x004fea000383ffff */
[----:B------:R-:W-:Y:S05]  /*9e20*/  BRA `(.L_x_194) ;  /* 0xffffffc0008c7947 */ /* 0x000fea000383ffff */
.L_x_101:
[----:B------:R-:W-:-:S07]  /*9e30*/  MOV R0, UR4 ;  /* 0x0000000400007c02 */ /* 0x000fce0008000f00 */
.L_x_195:
[----:B-1----:R1:W3:Y:S02]  /*9e40*/  SYNCS.PHASECHK.TRANS64.TRYWAIT P0, [R0+URZ], R3 ;  /* 0x00000003000075a7 */ /* 0x0022e400080011ff */
[----:B---3--:R-:W-:Y:S05]  /*9e50*/  @!P0 NANOSLEEP.SYNCS 0x989680 ;  /* 0x009896800000895d */ /* 0x008fea0003900000 */
[----:B------:R-:W3:Y:S02]  /*9e60*/  @!P0 SYNCS.PHASECHK.TRANS64 P0, [R0+URZ], R3 ;  /* 0x00000003000085a7 */ /* 0x000ee400080010ff */
[----:B---3--:R-:W-:Y:S05]  /*9e70*/  @!P0 BRA `(.L_x_195) ;  /* 0xfffffffc00f08947 */ /* 0x008fea000383ffff */
[----:B------:R-:W-:Y:S05]  /*9e80*/  BRA `(.L_x_196) ;  /* 0xffffffc400407947 */ /* 0x000fea000383ffff */
.L_x_102:
[----:B------:R-:W-:-:S07]  /*9e90*/  MOV R0, UR5 ;  /* 0x0000000500007c02 */ /* 0x000fce0008000f00 */
.L_x_197:
[----:B-1----:R1:W2:Y:S02]  /*9ea0*/  SYNCS.PHASECHK.TRANS64.TRYWAIT P0, [R0+URZ], R3 ;  /* 0x00000003000075a7 */ /* 0x0022a400080011ff */
[----:B--2---:R-:W-:Y:S05]  /*9eb0*/  @!P0 NANOSLEEP.SYNCS 0x989680 ;  /* 0x009896800000895d */ /* 0x004fea0003900000 */
[----:B------:R-:W2:Y:S02]  /*9ec0*/  @!P0 SYNCS.PHASECHK.TRANS64 P0, [R0+URZ], R3 ;  /* 0x00000003000085a7 */ /* 0x000ea400080010ff */
[----:B--2---:R-:W-:Y:S05]  /*9ed0*/  @!P0 BRA `(.L_x_197) ;  /* 0xfffffffc00f08947 */ /* 0x004fea000383ffff */
[----:B------:R-:W-:Y:S05]  /*9ee0*/  BRA `(.L_x_198) ;  /* 0xffffffc4004c7947 */ /* 0x000fea000383ffff */
.L_x_104:
[----:B------:R-:W-:Y:S07]  /*9ef0*/  MOV R0, UR52 ;  /* 0x0000003400007c02 */ /* 0x000fee0008000f00 */
.L_x_199:
[----:B-1----:R1:W2:Y:S02]  /*9f00*/  SYNCS.PHASECHK.TRANS64.TRYWAIT P0, [R0+URZ+0x140], R3 ;  /* 0x00014003000075a7 */ /* 0x0022a400080011ff */
[----:B--2---:R-:W-:Y:S05]  /*9f10*/  @!P0 NANOSLEEP.SYNCS 0x989680 ;  /* 0x009896800000895d */ /* 0x004fea0003900000 */
[----:B------:R-:W2:Y:S02]  /*9f20*/  @!P0 SYNCS.PHASECHK.TRANS64 P0, [R0+URZ+0x140], R3 ;  /* 0x00014003000085a7 */ /* 0x000ea400080010ff */
[----:B--2---:R-:W-:Y:S05]  /*9f30*/  @!P0 BRA `(.L_x_199) ;  /* 0xfffffffc00f08947 */ /* 0x004fea000383ffff */
[----:B------:R-:W-:Y:S05]  /*9f40*/  BRA `(.L_x_200) ;  /* 0xffffffc8004c7947 */ /* 0x000fea000383ffff */
.L_x_114:
[----:B-1----:R1:W3:Y:S02]  /*9f50*/  SYNCS.PHASECHK.TRANS64.TRYWAIT P1, [R0+URZ+0x100], R5 ;  /* 0x00010005000075a7 */ /* 0x0022e400080211ff */
[----:B---3--:R-:W-:Y:S05]  /*9f60*/  @!P1 NANOSLEEP.SYNCS 0x989680 ;  /* 0x009896800000995d */ /* 0x008fea0003900000 */
[----:B------:R-:W3:Y:S02]  /*9f70*/  @!P1 SYNCS.PHASECHK.TRANS64 P1, [R0+URZ+0x100], R5 ;  /* 0x00010005000095a7 */ /* 0x000ee400080210ff */
[----:B---3--:R-:W-:Y:S05]  /*9f80*/  @!P1 BRA `(.L_x_114) ;  /* 0xfffffffc00f09947 */ /* 0x008fea000383ffff */
[----:B------:R-:W-:Y:S05]  /*9f90*/  BRA `(.L_x_113) ;  /* 0xffffffd800e07947 */ /* 0x000fea000383ffff */
.L_x_116:
[----:B-1----:R1:W4:Y:S02]  /*9fa0*/  SYNCS.PHASECHK.TRANS64.TRYWAIT P1, [R78+URZ+0x150], R3 ;  /* 0x000150034e0075a7 */ /* 0x00232400080211ff */
[----:B----4-:R-:W-:Y:S05]  /*9fb0*/  @!P1 NANOSLEEP.SYNCS 0x989680 ;  /* 0x009896800000995d */ /* 0x010fea0003900000 */
[----:B------:R-:W4:Y:S02]  /*9fc0*/  @!P1 SYNCS.PHASECHK.TRANS64 P1, [R78+URZ+0x150], R3 ;  /* 0x000150034e0095a7 */ /* 0x000f2400080210ff */
[----:B----4-:R-:W-:Y:S05]  /*9fd0*/  @!P1 BRA `(.L_x_116) ;  /* 0xfffffffc00f09947 */ /* 0x010fea000383ffff */
[----:B------:R-:W-:Y:S05]  /*9fe0*/  BRA `(.L_x_115) ;  /* 0xffffffdc00147947 */ /* 0x000fea000383ffff */
.L_x_127:
[----:B-1----:R1:W2:Y:S02]  /*9ff0*/  SYNCS.PHASECHK.TRANS64.TRYWAIT P1, [R3+URZ+0x100], R32 ;  /* 0x00010020030075a7 */ /* 0x0022a400080211ff */
[----:B--2---:R-:W-:Y:S05]  /*a000*/  @!P1 NANOSLEEP.SYNCS 0x989680 ;  /* 0x009896800000995d */ /* 0x004fea0003900000 */
[----:B------:R-:W2:Y:S02]  /*a010*/  @!P1 SYNCS.PHASECHK.TRANS64 P1, [R3+URZ+0x100], R32 ;  /* 0x00010020030095a7 */ /* 0x000ea400080210ff */
[----:B--2---:R-:W-:Y:S05]  /*a020*/  @!P1 BRA `(.L_x_127) ;  /* 0xfffffffc00f09947 */ /* 0x004fea000383ffff */
[----:B------:R-:W-:Y:S05]  /*a030*/  BRA `(.L_x_126) ;  /* 0xffffffe400607947 */ /* 0x000fea000383ffff */
        .weak           $__internal_0_$__cuda_sm10x_tcgen05_guardrail_trap_col_being_dealloced_not_returned_by_alloc
        .type           $__internal_0_$__cuda_sm10x_tcgen05_guardrail_trap_col_being_dealloced_not_returned_by_alloc,@function
        .size           $__internal_0_$__cuda_sm10x_tcgen05_guardrail_trap_col_being_dealloced_not_returned_by_alloc,($__internal_1_$__cuda_sm10x_tcgen05_guardrail_trap_phase_invalid_during_alloc - $__internal_0_$__cuda_sm10x_tcgen05_guardrail_trap_col_being_dealloced_not_returned_by_alloc)
$__internal_0_$__cuda_sm10x_tcgen05_guardrail_trap_col_being_dealloced_not_returned_by_alloc:
[----:B------:R-:W-:Y:S05]  /*a040*/  BPT.TRAP 0x1 ;  /* 0x000000040000795c */ /* 0x000fea0000300000 */
[----:B------:R-:W-:-:S04]  /*a050*/  HFMA2 R3, -RZ, RZ, 0, 0 ;  /* 0x00000000ff037431 */ /* 0x000fc800000001ff */
[----:B------:R-:W-:Y:S05]  /*a060*/  RET.REL.NODEC R2 `(_ZN7cutlass13device_kernelINS_4conv6kernel13ConvUniversalINS1_16ConvProblemShapeILNS1_8OperatorE2ELi2EEENS1_10collective14CollectiveConvINS1_47MainloopSm100TmaUmmaWarpSpecializedImplicitGemmILS5_2ELi16ELi2ELi1ELi2EN4cute5tupleIJNSA_1CILi2EEENSC_ILi1EEESE_EEEEENSB_IJNSC_ILi128EEENSB_IJNSC_ILi64EEEEEENSB_IJNSC_ILi32EEEEEEEEENS_10tfloat32_tESN_NSA_8TiledMMAINSA_8MMA_AtomIJNSA_23SM100_MMA_TF32_2x1SM_SSISN_SN_fLi128ELi64ELNSA_4UMMA5MajorE1ELSS_1ELNSR_7ScaleInE0ELST_0EEEEEENSA_6LayoutINSB_IJSE_SE_SE_EEENSB_IJNSC_ILi0EEESY_SY_EEEEENSB_IJNSA_10UnderscoreES11_S11_EEEEENS7_6detail27Sm100ImplicitGemmTileTraitsINSA_18SM100_TMA_2SM_LOADENSA_14ComposedLayoutINSA_7SwizzleILi2ELi5ELi2EEENSA_18smem_ptr_flag_bitsILi32EEENSW_INSB_IJSK_NSC_ILi4EEEEEENSB_IJSE_SK_EEEEEEEvEENS15_INSA_25SM100_TMA_2SM_LOAD_IM2COLES1G_vEEEENS_8epilogue10collective18CollectiveEpilogueINS1L_23Sm100TmaWarpSpecializedILi3ELi2ELi16ELb1ELb0EEEJNSB_IJSI_SJ_SL_EEENSB_IJNSW_ISI_SE_EENSW_INSB_IJNSC_ILi16EEESD_EEES1E_EEEEESN_NSB_IJlNSB_IJSE_llEEESY_EEESN_S1X_NS1L_6fusion15FusionCallbacksIS1P_NS1Y_17LinearCombinationISN_fSN_fLNS_15FloatRoundStyleE2EEES1Q_S1V_JEEENSA_5SM1004TMEM4LOAD26SM100_TMEM_LOAD_32dp32b16xENSA_13SM90_TMA_LOADENS17_INS18_ILi2ELi4ELi3EEES1B_NSW_INSB_IJNSC_ILi8EEES1S_EEENSB_IJS1S_SE_EEEEEEENSA_39AutoVectorizingCopyWithAssumedAlignmentILi128EEENSA_14SM90_TMA_STOREES2E_S2G_S2G_EEEvvEEEEvNT_6ParamsE) ;  /* 0xffffff5c02e47950 */ /* 0x000fea0003c3ffff */
        .weak           $__internal_1_$__cuda_sm10x_tcgen05_guardrail_trap_phase_invalid_during_alloc
        .type           $__internal_1_$__cuda_sm10x_tcgen05_guardrail_trap_phase_invalid_during_alloc,@function
        .size           $__internal_1_$__cuda_sm10x_tcgen05_guardrail_trap_phase_invalid_during_alloc,($__internal_2_$__cuda_sm10x_tcgen05_guardrail_trap_unallocated_columns_being_dealloced - $__internal_1_$__cuda_sm10x_tcgen05_guardrail_trap_phase_invalid_during_alloc)
$__internal_1_$__cuda_sm10x_tcgen05_guardrail_trap_phase_invalid_during_alloc:
[----:B------:R-:W-:Y:S05]  /*a070*/  BPT.TRAP 0x1 ;  /* 0x000000040000795c */ /* 0x000fea0000300000 */
[----:B------:R-:W-:-:S04]  /*a080*/  MOV R5, 0x0 ;  /* 0x0000000000057802 */ /* 0x000fc80000000f00 */
[----:B------:R-:W-:Y:S05]  /*a090*/  RET.REL.NODEC R4 `(_ZN7cutlass13device_kernelINS_4conv6kernel13ConvUniversalINS1_16ConvProblemShapeILNS1_8OperatorE2ELi2EEENS1_10collective14CollectiveConvINS1_47MainloopSm100TmaUmmaWarpSpecializedImplicitGemmILS5_2ELi16ELi2ELi1ELi2EN4cute5tupleIJNSA_1CILi2EEENSC_ILi1EEESE_EEEEENSB_IJNSC_ILi128EEENSB_IJNSC_ILi64EEEEEENSB_IJNSC_ILi32EEEEEEEEENS_10tfloat32_tESN_NSA_8TiledMMAINSA_8MMA_AtomIJNSA_23SM100_MMA_TF32_2x1SM_SSISN_SN_fLi128ELi64ELNSA_4UMMA5MajorE1ELSS_1ELNSR_7ScaleInE0ELST_0EEEEEENSA_6LayoutINSB_IJSE_SE_SE_EEENSB_IJNSC_ILi0EEESY_SY_EEEEENSB_IJNSA_10UnderscoreES11_S11_EEEEENS7_6detail27Sm100ImplicitGemmTileTraitsINSA_18SM100_TMA_2SM_LOADENSA_14ComposedLayoutINSA_7SwizzleILi2ELi5ELi2EEENSA_18smem_ptr_flag_bitsILi32EEENSW_INSB_IJSK_NSC_ILi4EEEEEENSB_IJSE_SK_EEEEEEEvEENS15_INSA_25SM100_TMA_2SM_LOAD_IM2COLES1G_vEEEENS_8epilogue10collective18CollectiveEpilogueINS1L_23Sm100TmaWarpSpecializedILi3ELi2ELi16ELb1ELb0EEEJNSB_IJSI_SJ_SL_EEENSB_IJNSW_ISI_SE_EENSW_INSB_IJNSC_ILi16EEESD_EEES1E_EEEEESN_NSB_IJlNSB_IJSE_llEEESY_EEESN_S1X_NS1L_6fusion15FusionCallbacksIS1P_NS1Y_17LinearCombinationISN_fSN_fLNS_15FloatRoundStyleE2EEES1Q_S1V_JEEENSA_5SM1004TMEM4LOAD26SM100_TMEM_LOAD_32dp32b16xENSA_13SM90_TMA_LOADENS17_INS18_ILi2ELi4ELi3EEES1B_NSW_INSB_IJNSC_ILi8EEES1S_EEENSB_IJS1S_SE_EEEEEEENSA_39AutoVectorizingCopyWithAssumedAlignmentILi128EEENSA_14SM90_TMA_STOREES2E_S2G_S2G_EEEvvEEEEvNT_6ParamsE) ;  /* 0xffffff5c04d87950 */ /* 0x000fea0003c3ffff */
        .weak           $__internal_2_$__cuda_sm10x_tcgen05_guardrail_trap_unallocated_columns_being_dealloced
        .type           $__internal_2_$__cuda_sm10x_tcgen05_guardrail_trap_unallocated_columns_being_dealloced,@function
        .size           $__internal_2_$__cuda_sm10x_tcgen05_guardrail_trap_unallocated_columns_being_dealloced,(.L_x_202 - $__internal_2_$__cuda_sm10x_tcgen05_guardrail_trap_unallocated_columns_being_dealloced)
$__internal_2_$__cuda_sm10x_tcgen05_guardrail_trap_unallocated_columns_being_dealloced:
[----:B------:R-:W-:Y:S05]  /*a0a0*/  BPT.TRAP 0x1 ;  /* 0x000000040000795c */ /* 0x000fea0000300000 */
[----:B------:R-:W-:-:S04]  /*a0b0*/  HFMA2 R3, -RZ, RZ, 0, 0 ;  /* 0x00000000ff037431 */ /* 0x000fc800000001ff */
[----:B------:R-:W-:Y:S05]  /*a0c0*/  RET.REL.NODEC R2 `(_ZN7cutlass13device_kernelINS_4conv6kernel13ConvUniversalINS1_16ConvProblemShapeILNS1_8OperatorE2ELi2EEENS1_10collective14CollectiveConvINS1_47MainloopSm100TmaUmmaWarpSpecializedImplicitGemmILS5_2ELi16ELi2ELi1ELi2EN4cute5tupleIJNSA_1CILi2EEENSC_ILi1EEESE_EEEEENSB_IJNSC_ILi128EEENSB_IJNSC_ILi64EEEEEENSB_IJNSC_ILi32EEEEEEEEENS_10tfloat32_tESN_NSA_8TiledMMAINSA_8MMA_AtomIJNSA_23SM100_MMA_TF32_2x1SM_SSISN_SN_fLi128ELi64ELNSA_4UMMA5MajorE1ELSS_1ELNSR_7ScaleInE0ELST_0EEEEEENSA_6LayoutINSB_IJSE_SE_SE_EEENSB_IJNSC_ILi0EEESY_SY_EEEEENSB_IJNSA_10UnderscoreES11_S11_EEEEENS7_6detail27Sm100ImplicitGemmTileTraitsINSA_18SM100_TMA_2SM_LOADENSA_14ComposedLayoutINSA_7SwizzleILi2ELi5ELi2EEENSA_18smem_ptr_flag_bitsILi32EEENSW_INSB_IJSK_NSC_ILi4EEEEEENSB_IJSE_SK_EEEEEEEvEENS15_INSA_25SM100_TMA_2SM_LOAD_IM2COLES1G_vEEEENS_8epilogue10collective18CollectiveEpilogueINS1L_23Sm100TmaWarpSpecializedILi3ELi2ELi16ELb1ELb0EEEJNSB_IJSI_SJ_SL_EEENSB_IJNSW_ISI_SE_EENSW_INSB_IJNSC_ILi16EEESD_EEES1E_EEEEESN_NSB_IJlNSB_IJSE_llEEESY_EEESN_S1X_NS1L_6fusion15FusionCallbacksIS1P_NS1Y_17LinearCombinationISN_fSN_fLNS_15FloatRoundStyleE2EEES1Q_S1V_JEEENSA_5SM1004TMEM4LOAD26SM100_TMEM_LOAD_32dp32b16xENSA_13SM90_TMA_LOADENS17_INS18_ILi2ELi4ELi3EEES1B_NSW_INSB_IJNSC_ILi8EEES1S_EEENSB_IJS1S_SE_EEEEEEENSA_39AutoVectorizingCopyWithAssumedAlignmentILi128EEENSA_14SM90_TMA_STOREES2E_S2G_S2G_EEEvvEEEEvNT_6ParamsE) ;  /* 0xffffff5c02cc7950 */ /* 0x000fea0003c3ffff */
.L_x_201:
[----:B------:R-:W-:-:S00]  /*a0d0*/  BRA `(.L_x_201) ;  /* 0xfffffffc00fc7947 */ /* 0x000fc0000383ffff */
[----:B------:R-:W-:-:S00]  /*a0e0*/  NOP ;  /* 0x0000000000007918 */ /* 0x000fc00000000000 */
        /* <DEDUP_REMOVED lines=9> */
.L_x_202:


//--------------------- .nv.global.init           --------------------------
	.section	.nv.global.init,"aw",@progbits
.nv.global.init:
	.type		$str$29,@object
	.size		$str$29,($str$30 - $str$29)
$str$29:
        /*0000*/ 	.byte	0x28, 0x61, 0x64, 0x64, 0x72, 0x65, 0x73, 0x73, 0x20, 0x26, 0x20, 0x6d, 0x61, 0x73, 0x6b, 0x29
        /*0010*/ 	.byte	0x20, 0x3d, 0x3d, 0x20, 0x30, 0x00
	.type		$str$30,@object
	.size		$str$30,($str$28 - $str$30)
$str$30:
        /*0016*/ 	.byte	0x2f, 0x74, 0x6d, 0x70, 0x2f, 0x63, 0x75, 0x74, 0x6c, 0x61, 0x73, 0x73, 0x5f, 0x73, 0x77, 0x65
        /*0026*/ 	.byte	0x65, 0x70, 0x5f, 0x73, 0x72, 0x63, 0x2f, 0x69, 0x6e, 0x63, 0x6c, 0x75, 0x64, 0x65, 0x2f, 0x63
        /*0036*/ 	.byte	0x75, 0x74, 0x65, 0x2f, 0x70, 0x6f, 0x69, 0x6e, 0x74, 0x65, 0x72, 0x5f, 0x66, 0x6c, 0x61, 0x67
        /*0046*/ 	.byte	0x67, 0x65, 0x64, 0x2e, 0x68, 0x70, 0x70, 0x00
	.type		$str$28,@object
	.size		$str$28,($str$27 - $str$28)
$str$28:
        /*004e*/ 	.byte	0x2f, 0x74, 0x6d, 0x70, 0x2f, 0x63, 0x75, 0x74, 0x6c, 0x61, 0x73, 0x73, 0x5f, 0x73, 0x77, 0x65
        /*005e*/ 	.byte	0x65, 0x70, 0x5f, 0x73, 0x72, 0x63, 0x2f, 0x69, 0x6e, 0x63, 0x6c, 0x75, 0x64, 0x65, 0x2f, 0x63
        /*006e*/ 	.byte	0x75, 0x74, 0x65, 0x2f, 0x61, 0x74, 0x6f, 0x6d, 0x2f, 0x63, 0x6f, 0x70, 0x79, 0x5f, 0x74, 0x72
        /*007e*/ 	.byte	0x61, 0x69, 0x74, 0x73, 0x5f, 0x73, 0x6d, 0x31, 0x30, 0x30, 0x2e, 0x68, 0x70, 0x70, 0x00
	.type		$str$27,@object
	.size		$str$27,(__unnamed_1 - $str$27)
$str$27:
        /*008d*/ 	.byte	0x28, 0x28, 0x75, 0x69, 0x6e, 0x74, 0x33, 0x32, 0x5f, 0x74, 0x28, 0x74, 0x68, 0x72, 0x65, 0x61
        /*009d*/ 	.byte	0x64, 0x49, 0x64, 0x78, 0x2e, 0x78, 0x29, 0x20, 0x2f, 0x20, 0x33, 0x32, 0x29, 0x20, 0x25, 0x20
        /*00ad*/ 	.byte	0x34, 0x29, 0x20, 0x3d, 0x3d, 0x20, 0x28, 0x28, 0x28, 0x74, 0x6d, 0x65, 0x6d, 0x5f, 0x61, 0x64
        /*00bd*/ 	.byte	0x64, 0x72, 0x20, 0x3e, 0x3e, 0x20, 0x31, 0x36, 0x29, 0x20, 0x2f, 0x20, 0x33, 0x32, 0x29, 0x20
        /*00cd*/ 	.byte	0x25, 0x20, 0x34, 0x29, 0x00
	.type		__unnamed_1,@object
	.size		__unnamed_1,(__unnamed_2 - __unnamed_1)
__unnamed_1:
        /*00d2*/ 	.byte	0x61, 0x75, 0x74, 0x6f, 0x20, 0x63, 0x75, 0x74, 0x65, 0x3a, 0x3a, 0x61, 0x73, 0x5f, 0x70, 0x6f
        /* <DEDUP_REMOVED lines=24> */
        /*0262*/ 	.byte	0x43, 0x3c, 0x32, 0x30, 0x34, 0x38, 0x3e, 0x3e, 0x3e, 0x3e, 0x5d, 0x00
	.type		__unnamed_2,@object
	.size		__unnamed_2,(.L_2 - __unnamed_2)
__unnamed_2:
        /* <DEDUP_REMOVED lines=42> */
        /*050e*/ 	.byte	0x3e, 0x5d, 0x00
.L_2:


//--------------------- .nv.shared._ZN7cutlass13device_kernelINS_4conv6kernel13ConvUniversalINS1_16ConvProblemShapeILNS1_8OperatorE2ELi2EEENS1_10collective14CollectiveConvINS1_47MainloopSm100TmaUmmaWarpSpecializedImplicitGemmILS5_2ELi16ELi2ELi1ELi2EN4cute5tupleIJNSA_1CILi2EEENSC_ILi1EEESE_EEEEENSB_IJNSC_ILi128EEENSB_IJNSC_ILi64EEEEEENSB_IJNSC_ILi32EEEEEEEEENS_10tfloat32_tESN_NSA_8TiledMMAINSA_8MMA_AtomIJNSA_23SM100_MMA_TF32_2x1SM_SSISN_SN_fLi128ELi64ELNSA_4UMMA5MajorE1ELSS_1ELNSR_7ScaleInE0ELST_0EEEEEENSA_6LayoutINSB_IJSE_SE_SE_EEENSB_IJNSC_ILi0EEESY_SY_EEEEENSB_IJNSA_10UnderscoreES11_S11_EEEEENS7_6detail27Sm100ImplicitGemmTileTraitsINSA_18SM100_TMA_2SM_LOADENSA_14ComposedLayoutINSA_7SwizzleILi2ELi5ELi2EEENSA_18smem_ptr_flag_bitsILi32EEENSW_INSB_IJSK_NSC_ILi4EEEEEENSB_IJSE_SK_EEEEEEEvEENS15_INSA_25SM100_TMA_2SM_LOAD_IM2COLES1G_vEEEENS_8epilogue10collective18CollectiveEpilogueINS1L_23Sm100TmaWarpSpecializedILi3ELi2ELi16ELb1ELb0EEEJNSB_IJSI_SJ_SL_EEENSB_IJNSW_ISI_SE_EENSW_INSB_IJNSC_ILi16EEESD_EEES1E_EEEEESN_NSB_IJlNSB_IJSE_llEEESY_EEESN_S1X_NS1L_6fusion15FusionCallbacksIS1P_NS1Y_17LinearCombinationISN_fSN_fLNS_15FloatRoundStyleE2EEES1Q_S1V_JEEENSA_5SM1004TMEM4LOAD26SM100_TMEM_LOAD_32dp32b16xENSA_13SM90_TMA_LOADENS17_INS18_ILi2ELi4ELi3EEES1B_NSW_INSB_IJNSC_ILi8EEES1S_EEENSB_IJS1S_SE_EEEEEEENSA_39AutoVectorizingCopyWithAssumedAlignmentILi128EEENSA_14SM90_TMA_STOREES2E_S2G_S2G_EEEvvEEEEvNT_6ParamsE --------------------------
	.section	.nv.shared._ZN7cutlass13device_kernelINS_4conv6kernel13ConvUniversalINS1_16ConvProblemShapeILNS1_8OperatorE2ELi2EEENS1_10collective14CollectiveConvINS1_47MainloopSm100TmaUmmaWarpSpecializedImplicitGemmILS5_2ELi16ELi2ELi1ELi2EN4cute5tupleIJNSA_1CILi2EEENSC_ILi1EEESE_EEEEENSB_IJNSC_ILi128EEENSB_IJNSC_ILi64EEEEEENSB_IJNSC_ILi32EEEEEEEEENS_10tfloat32_tESN_NSA_8TiledMMAINSA_8MMA_AtomIJNSA_23SM100_MMA_TF32_2x1SM_SSISN_SN_fLi128ELi64ELNSA_4UMMA5MajorE1ELSS_1ELNSR_7ScaleInE0ELST_0EEEEEENSA_6LayoutINSB_IJSE_SE_SE_EEENSB_IJNSC_ILi0EEESY_SY_EEEEENSB_IJNSA_10UnderscoreES11_S11_EEEEENS7_6detail27Sm100ImplicitGemmTileTraitsINSA_18SM100_TMA_2SM_LOADENSA_14ComposedLayoutINSA_7SwizzleILi2ELi5ELi2EEENSA_18smem_ptr_flag_bitsILi32EEENSW_INSB_IJSK_NSC_ILi4EEEEEENSB_IJSE_SK_EEEEEEEvEENS15_INSA_25SM100_TMA_2SM_LOAD_IM2COLES1G_vEEEENS_8epilogue10collective18CollectiveEpilogueINS1L_23Sm100TmaWarpSpecializedILi3ELi2ELi16ELb1ELb0EEEJNSB_IJSI_SJ_SL_EEENSB_IJNSW_ISI_SE_EENSW_INSB_IJNSC_ILi16EEESD_EEES1E_EEEEESN_NSB_IJlNSB_IJSE_llEEESY_EEESN_S1X_NS1L_6fusion15FusionCallbacksIS1P_NS1Y_17LinearCombinationISN_fSN_fLNS_15FloatRoundStyleE2EEES1Q_S1V_JEEENSA_5SM1004TMEM4LOAD26SM100_TMEM_LOAD_32dp32b16xENSA_13SM90_TMA_LOADENS17_INS18_ILi2ELi4ELi3EEES1B_NSW_INSB_IJNSC_ILi8EEES1S_EEENSB_IJS1S_SE_EEEEEEENSA_39AutoVectorizingCopyWithAssumedAlignmentILi128EEENSA_14SM90_TMA_STOREES2E_S2G_S2G_EEEvvEEEEvNT_6ParamsE,"aw",@nobits
	.sectionflags	@""
	.align	16
	.zero		1024


//--------------------- .nv.shared.reserved.0     --------------------------
	.section	.nv.shared.reserved.0,"aw",@nobits
	.weak		__nv_reservedSMEM_offset_0_alias
	.size		__nv_reservedSMEM_offset_0_alias, 0, 64
	.other		__nv_reservedSMEM_offset_0_alias,@"STO_CUDA_RESERVED_SHARED STV_DEFAULT"
__nv_reservedSMEM_offset_0_alias:
	.zero		0
.nv.shared.reserved.0:
	.zero		64
	.weak		__nv_reservedSMEM_tcgen05_partition
	.type		__nv_reservedSMEM_tcgen05_partition,@object
	.size		__nv_reservedSMEM_tcgen05_partition,(.L_0 - __nv_reservedSMEM_tcgen05_partition)
__nv_reservedSMEM_tcgen05_partition:
	.zero		32
.L_0:


//--------------------- .nv.global                --------------------------
	.section	.nv.global,"aw",@nobits
.nv.global:
	.type		_ZN39_INTERNAL_15269fbe_4_k_cu_778bd94a_33014cute1_E,@object
	.size		_ZN39_INTERNAL_15269fbe_4_k_cu_778bd94a_33014cute1_E,(_ZN39_INTERNAL_15269fbe_4_k_cu_778bd94a_33014cuda3std3__45__cpo6cbeginE - _ZN39_INTERNAL_15269fbe_4_k_cu_778bd94a_33014cute1_E)
_ZN39_INTERNAL_15269fbe_4_k_cu_778bd94a_33014cute1_E:
	.zero		1
	.type		_ZN39_INTERNAL_15269fbe_4_k_cu_778bd94a_33014cuda3std3__45__cpo6cbeginE,@object
	.size		_ZN39_INTERNAL_15269fbe_4_k_cu_778bd94a_33014cuda3std3__45__cpo6cbeginE,(_ZN39_INTERNAL_15269fbe_4_k_cu_778bd94a_33014cuda3std3__48in_placeE - _ZN39_INTERNAL_15269fbe_4_k_cu_778bd94a_33014cuda3std3__45__cpo6cbeginE)
_ZN39_INTERNAL_15269fbe_4_k_cu_778bd94a_33014cuda3std3__45__cpo6cbeginE:
	.zero		1
	.type		_ZN39_INTERNAL_15269fbe_4_k_cu_778bd94a_33014cuda3std3__48in_placeE,@object
	.size		_ZN39_INTERNAL_15269fbe_4_k_cu_778bd94a_33014cuda3std3__48in_placeE,(_ZN39_INTERNAL_15269fbe_4_k_cu_778bd94a_33014cuda3std6ranges3__45__cpo9iter_moveE - _ZN39_INTERNAL_15269fbe_4_k_cu_778bd94a_33014cuda3std3__48in_placeE)
_ZN39_INTERNAL_15269fbe_4_k_cu_778bd94a_33014cuda3std3__48in_placeE:
	.zero		1
	.type		_ZN39_INTERNAL_15269fbe_4_k_cu_778bd94a_33014cuda3std6ranges3__45__cpo9iter_moveE,@object
	.size		_ZN39_INTERNAL_15269fbe_4_k_cu_778bd94a_33014cuda3std6ranges3__45__cpo9iter_moveE,(_ZN39_INTERNAL_15269fbe_4_k_cu_778bd94a_33014cuda3std3__45__cpo5beginE - _ZN39_INTERNAL_15269fbe_4_k_cu_778bd94a_33014cuda3std6ranges3__45__cpo9iter_moveE)
_ZN39_INTERNAL_15269fbe_4_k_cu_778bd94a_33014cuda3std6ranges3__45__cpo9iter_moveE:
	.zero		1
	.type		_ZN39_INTERNAL_15269fbe_4_k_cu_778bd94a_33014cuda3std3__45__cpo5beginE,@object
	.size		_ZN39_INTERNAL_15269fbe_4_k_cu_778bd94a_33014cuda3std3__45__cpo5beginE,(_ZN39_INTERNAL_15269fbe_4_k_cu_778bd94a_33014cuda3std3__441_GLOBAL__N__15269fbe_4_k_cu_778bd94a_33016ignoreE - _ZN39_INTERNAL_15269fbe_4_k_cu_778bd94a_33014cuda3std3__45__cpo5beginE)
_ZN39_INTERNAL_15269fbe_4_k_cu_778bd94a_33014cuda3std3__45__cpo5beginE:
	.zero		1
	.type		_ZN39_INTERNAL_15269fbe_4_k_cu_778bd94a_33014cuda3std3__441_GLOBAL__N__15269fbe_4_k_cu_778bd94a_33016ignoreE,@object
	.size		_ZN39_INTERNAL_15269fbe_4_k_cu_778bd94a_33014cuda3std3__441_GLOBAL__N__15269fbe_4_k_cu_778bd94a_33016ignoreE,(_ZN39_INTERNAL_15269fbe_4_k_cu_778bd94a_33014cute7productE - _ZN39_INTERNAL_15269fbe_4_k_cu_778bd94a_33014cuda3std3__441_GLOBAL__N__15269fbe_4_k_cu_778bd94a_33016ignoreE)
_ZN39_INTERNAL_15269fbe_4_k_cu_778bd94a_33014cuda3std3__441_GLOBAL__N__15269fbe_4_k_cu_778bd94a_33016ignoreE:
	.zero		1
	.type		_ZN39_INTERNAL_15269fbe_4_k_cu_778bd94a_33014cute7productE,@object
	.size		_ZN39_INTERNAL_15269fbe_4_k_cu_778bd94a_33014cute7productE,(_ZN39_INTERNAL_15269fbe_4_k_cu_778bd94a_33014cuda3std3__45__cpo3endE - _ZN39_INTERNAL_15269fbe_4_k_cu_778bd94a_33014cute7productE)
_ZN39_INTERNAL_15269fbe_4_k_cu_778bd94a_33014cute7productE:
	.zero		1
	.type		_ZN39_INTERNAL_15269fbe_4_k_cu_778bd94a_33014cuda3std3__45__cpo3endE,@object
	.size		_ZN39_INTERNAL_15269fbe_4_k_cu_778bd94a_33014cuda3std3__45__cpo3endE,(_ZN39_INTERNAL_15269fbe_4_k_cu_778bd94a_33014cuda3std3__419piecewise_constructE - _ZN39_INTERNAL_15269fbe_4_k_cu_778bd94a_33014cuda3std3__45__cpo3endE)
_ZN39_INTERNAL_15269fbe_4_k_cu_778bd94a_33014cuda3std3__45__cpo3endE:
	.zero		1
	.type		_ZN39_INTERNAL_15269fbe_4_k_cu_778bd94a_33014cuda3std3__419piecewise_constructE,@object
	.size		_ZN39_INTERNAL_15269fbe_4_k_cu_778bd94a_33014cuda3std3__419piecewise_constructE,(_ZN39_INTERNAL_15269fbe_4_k_cu_778bd94a_33014cuda3std3__45__cpo4cendE - _ZN39_INTERNAL_15269fbe_4_k_cu_778bd94a_33014cuda3std3__419piecewise_constructE)
_ZN39_INTERNAL_15269fbe_4_k_cu_778bd94a_33014cuda3std3__419piecewise_constructE:
	.zero		1
	.type		_ZN39_INTERNAL_15269fbe_4_k_cu_778bd94a_33014cuda3std3__45__cpo4cendE,@object
	.size		_ZN39_INTERNAL_15269fbe_4_k_cu_778bd94a_33014cuda3std3__45__cpo4cendE,(_ZN39_INTERNAL_15269fbe_4_k_cu_778bd94a_33014cuda3std6ranges3__45__cpo4swapE - _ZN39_INTERNAL_15269fbe_4_k_cu_778bd94a_33014cuda3std3__45__cpo4cendE)
_ZN39_INTERNAL_15269fbe_4_k_cu_778bd94a_33014cuda3std3__45__cpo4cendE:
	.zero		1
	.type		_ZN39_INTERNAL_15269fbe_4_k_cu_778bd94a_33014cuda3std6ranges3__45__cpo4swapE,@object
	.size		_ZN39_INTERNAL_15269fbe_4_k_cu_778bd94a_33014cuda3std6ranges3__45__cpo4swapE,(.L_10 - _ZN39_INTERNAL_15269fbe_4_k_cu_778bd94a_33014cuda3std6ranges3__45__cpo4swapE)
_ZN39_INTERNAL_15269fbe_4_k_cu_778bd94a_33014cuda3std6ranges3__45__cpo4swapE:
	.zero		1
.L_10:


//--------------------- .nv.constant0._ZN7cutlass13device_kernelINS_4conv6kernel13ConvUniversalINS1_16ConvProblemShapeILNS1_8OperatorE2ELi2EEENS1_10collective14CollectiveConvINS1_47MainloopSm100TmaUmmaWarpSpecializedImplicitGemmILS5_2ELi16ELi2ELi1ELi2EN4cute5tupleIJNSA_1CILi2EEENSC_ILi1EEESE_EEEEENSB_IJNSC_ILi128EEENSB_IJNSC_ILi64EEEEEENSB_IJNSC_ILi32EEEEEEEEENS_10tfloat32_tESN_NSA_8TiledMMAINSA_8MMA_AtomIJNSA_23SM100_MMA_TF32_2x1SM_SSISN_SN_fLi128ELi64ELNSA_4UMMA5MajorE1ELSS_1ELNSR_7ScaleInE0ELST_0EEEEEENSA_6LayoutINSB_IJSE_SE_SE_EEENSB_IJNSC_ILi0EEESY_SY_EEEEENSB_IJNSA_10UnderscoreES11_S11_EEEEENS7_6detail27Sm100ImplicitGemmTileTraitsINSA_18SM100_TMA_2SM_LOADENSA_14ComposedLayoutINSA_7SwizzleILi2ELi5ELi2EEENSA_18smem_ptr_flag_bitsILi32EEENSW_INSB_IJSK_NSC_ILi4EEEEEENSB_IJSE_SK_EEEEEEEvEENS15_INSA_25SM100_TMA_2SM_LOAD_IM2COLES1G_vEEEENS_8epilogue10collective18CollectiveEpilogueINS1L_23Sm100TmaWarpSpecializedILi3ELi2ELi16ELb1ELb0EEEJNSB_IJSI_SJ_SL_EEENSB_IJNSW_ISI_SE_EENSW_INSB_IJNSC_ILi16EEESD_EEES1E_EEEEESN_NSB_IJlNSB_IJSE_llEEESY_EEESN_S1X_NS1L_6fusion15FusionCallbacksIS1P_NS1Y_17LinearCombinationISN_fSN_fLNS_15FloatRoundStyleE2EEES1Q_S1V_JEEENSA_5SM1004TMEM4LOAD26SM100_TMEM_LOAD_32dp32b16xENSA_13SM90_TMA_LOADENS17_INS18_ILi2ELi4ELi3EEES1B_NSW_INSB_IJNSC_ILi8EEES1S_EEENSB_IJS1S_SE_EEEEEEENSA_39AutoVectorizingCopyWithAssumedAlignmentILi128EEENSA_14SM90_TMA_STOREES2E_S2G_S2G_EEEvvEEEEvNT_6ParamsE --------------------------
	.section	.nv.constant0._ZN7cutlass13device_kernelINS_4conv6kernel13ConvUniversalINS1_16ConvProblemShapeILNS1_8OperatorE2ELi2EEENS1_10collective14CollectiveConvINS1_47MainloopSm100TmaUmmaWarpSpecializedImplicitGemmILS5_2ELi16ELi2ELi1ELi2EN4cute5tupleIJNSA_1CILi2EEENSC_ILi1EEESE_EEEEENSB_IJNSC_ILi128EEENSB_IJNSC_ILi64EEEEEENSB_IJNSC_ILi32EEEEEEEEENS_10tfloat32_tESN_NSA_8TiledMMAINSA_8MMA_AtomIJNSA_23SM100_MMA_TF32_2x1SM_SSISN_SN_fLi128ELi64ELNSA_4UMMA5MajorE1ELSS_1ELNSR_7ScaleInE0ELST_0EEEEEENSA_6LayoutINSB_IJSE_SE_SE_EEENSB_IJNSC_ILi0EEESY_SY_EEEEENSB_IJNSA_10UnderscoreES11_S11_EEEEENS7_6detail27Sm100ImplicitGemmTileTraitsINSA_18SM100_TMA_2SM_LOADENSA_14ComposedLayoutINSA_7SwizzleILi2ELi5ELi2EEENSA_18smem_ptr_flag_bitsILi32EEENSW_INSB_IJSK_NSC_ILi4EEEEEENSB_IJSE_SK_EEEEEEEvEENS15_INSA_25SM100_TMA_2SM_LOAD_IM2COLES1G_vEEEENS_8epilogue10collective18CollectiveEpilogueINS1L_23Sm100TmaWarpSpecializedILi3ELi2ELi16ELb1ELb0EEEJNSB_IJSI_SJ_SL_EEENSB_IJNSW_ISI_SE_EENSW_INSB_IJNSC_ILi16EEESD_EEES1E_EEEEESN_NSB_IJlNSB_IJSE_llEEESY_EEESN_S1X_NS1L_6fusion15FusionCallbacksIS1P_NS1Y_17LinearCombinationISN_fSN_fLNS_15FloatRoundStyleE2EEES1Q_S1V_JEEENSA_5SM1004TMEM4LOAD26SM100_TMEM_LOAD_32dp32b16xENSA_13SM90_TMA_LOADENS17_INS18_ILi2ELi4ELi3EEES1B_NSW_INSB_IJNSC_ILi8EEES1S_EEENSB_IJS1S_SE_EEEEEEENSA_39AutoVectorizingCopyWithAssumedAlignmentILi128EEENSA_14SM90_TMA_STOREES2E_S2G_S2G_EEEvvEEEEvNT_6ParamsE,"a",@progbits
	.sectionflags	@""
	.align	4
.nv.constant0._ZN7cutlass13device_kernelINS_4conv6kernel13ConvUniversalINS1_16ConvProblemShapeILNS1_8OperatorE2ELi2EEENS1_10collective14CollectiveConvINS1_47MainloopSm100TmaUmmaWarpSpecializedImplicitGemmILS5_2ELi16ELi2ELi1ELi2EN4cute5tupleIJNSA_1CILi2EEENSC_ILi1EEESE_EEEEENSB_IJNSC_ILi128EEENSB_IJNSC_ILi64EEEEEENSB_IJNSC_ILi32EEEEEEEEENS_10tfloat32_tESN_NSA_8TiledMMAINSA_8MMA_AtomIJNSA_23SM100_MMA_TF32_2x1SM_SSISN_SN_fLi128ELi64ELNSA_4UMMA5MajorE1ELSS_1ELNSR_7ScaleInE0ELST_0EEEEEENSA_6LayoutINSB_IJSE_SE_SE_EEENSB_IJNSC_ILi0EEESY_SY_EEEEENSB_IJNSA_10UnderscoreES11_S11_EEEEENS7_6detail27Sm100ImplicitGemmTileTraitsINSA_18SM100_TMA_2SM_LOADENSA_14ComposedLayoutINSA_7SwizzleILi2ELi5ELi2EEENSA_18smem_ptr_flag_bitsILi32EEENSW_INSB_IJSK_NSC_ILi4EEEEEENSB_IJSE_SK_EEEEEEEvEENS15_INSA_25SM100_TMA_2SM_LOAD_IM2COLES1G_vEEEENS_8epilogue10collective18CollectiveEpilogueINS1L_23Sm100TmaWarpSpecializedILi3ELi2ELi16ELb1ELb0EEEJNSB_IJSI_SJ_SL_EEENSB_IJNSW_ISI_SE_EENSW_INSB_IJNSC_ILi16EEESD_EEES1E_EEEEESN_NSB_IJlNSB_IJSE_llEEESY_EEESN_S1X_NS1L_6fusion15FusionCallbacksIS1P_NS1Y_17LinearCombinationISN_fSN_fLNS_15FloatRoundStyleE2EEES1Q_S1V_JEEENSA_5SM1004TMEM4LOAD26SM100_TMEM_LOAD_32dp32b16xENSA_13SM90_TMA_LOADENS17_INS18_ILi2ELi4ELi3EEES1B_NSW_INSB_IJNSC_ILi8EEES1S_EEENSB_IJS1S_SE_EEEEEEENSA_39AutoVectorizingCopyWithAssumedAlignmentILi128EEENSA_14SM90_TMA_STOREES2E_S2G_S2G_EEEvvEEEEvNT_6ParamsE:
	.zero		2944


//--------------------- SYMBOLS --------------------------

	.type		.nv.reservedSmem.offset0,@object
	.size		.nv.reservedSmem.offset0,0x4
	.type		.nv.reservedSmem.cap,@object
	.size		.nv.reservedSmem.cap,0x4
	.type		__assertfail,@function
